	.headerflags	@"EF_CUDA_TEXMODE_UNIFIED EF_CUDA_64BIT_ADDRESS EF_CUDA_ACCELERATORS EF_CUDA_SM90 EF_CUDA_VIRTUAL_SM(EF_CUDA_SM90)"
	.elftype	@"ET_EXEC"


//--------------------- .nv.info                  --------------------------
	.section	.nv.info,"",@"SHT_CUDA_INFO"
	.align	4


	//----- nvinfo : EIATTR_REGCOUNT
	.align		4
        /*0000*/ 	.byte	0x04, 0x2f
        /*0002*/ 	.short	(.L_2 - .L_1)
	.align		4
.L_1:
        /*0004*/ 	.word	index@(triton_)
        /*0008*/ 	.word	0x00000040


	//----- nvinfo : EIATTR_MIN_STACK_SIZE
	.align		4
.L_2:
        /*000c*/ 	.byte	0x04, 0x12
        /*000e*/ 	.short	(.L_4 - .L_3)
	.align		4
.L_3:
        /*0010*/ 	.word	index@(triton_)
        /*0014*/ 	.word	0x00000000


	//----- nvinfo : EIATTR_FRAME_SIZE
	.align		4
.L_4:
        /*0018*/ 	.byte	0x04, 0x11
        /*001a*/ 	.short	(.L_6 - .L_5)
	.align		4
.L_5:
        /*001c*/ 	.word	index@(triton_)
        /*0020*/ 	.word	0x00000000


	//----- nvinfo : EIATTR_MIN_STACK_SIZE
	.align		4
.L_6:
        /*0024*/ 	.byte	0x04, 0x12
        /*0026*/ 	.short	(.L_8 - .L_7)
	.align		4
.L_7:
        /*0028*/ 	.word	index@(triton_)
        /*002c*/ 	.word	0x00000000
.L_8:


//--------------------- .nv.info.triton_          --------------------------
	.section	.nv.info.triton_,"",@"SHT_CUDA_INFO"
	.sectionflags	@""
	.align	4


	//----- nvinfo : EIATTR_CUDA_API_VERSION
	.align		4
        /*0000*/ 	.byte	0x04, 0x37
        /*0002*/ 	.short	(.L_10 - .L_9)
.L_9:
        /*0004*/ 	.word	0x0000007c


	//----- nvinfo : EIATTR_KPARAM_INFO
	.align		4
.L_10:
        /*0008*/ 	.byte	0x04, 0x17
        /*000a*/ 	.short	(.L_12 - .L_11)
.L_11:
        /*000c*/ 	.word	0x00000000
        /*0010*/ 	.short	0x0008
        /*0012*/ 	.short	0x003c
        /*0014*/ 	.byte	0x00, 0xf0, 0x11, 0x00


	//----- nvinfo : EIATTR_KPARAM_INFO
	.align		4
.L_12:
        /*0018*/ 	.byte	0x04, 0x17
        /*001a*/ 	.short	(.L_14 - .L_13)
.L_13:
        /*001c*/ 	.word	0x00000000
        /*0020*/ 	.short	0x0007
        /*0022*/ 	.short	0x0038
        /*0024*/ 	.byte	0x00, 0xf0, 0x11, 0x00


	//----- nvinfo : EIATTR_KPARAM_INFO
	.align		4
.L_14:
        /*0028*/ 	.byte	0x04, 0x17
        /*002a*/ 	.short	(.L_16 - .L_15)
.L_15:
        /*002c*/ 	.word	0x00000000
        /*0030*/ 	.short	0x0006
        /*0032*/ 	.short	0x0030
        /*0034*/ 	.byte	0x00, 0xf0, 0x21, 0x00


	//----- nvinfo : EIATTR_KPARAM_INFO
	.align		4
.L_16:
        /*0038*/ 	.byte	0x04, 0x17
        /*003a*/ 	.short	(.L_18 - .L_17)
.L_17:
        /*003c*/ 	.word	0x00000000
        /*0040*/ 	.short	0x0005
        /*0042*/ 	.short	0x0028
        /*0044*/ 	.byte	0x00, 0xf0, 0x21, 0x00


	//----- nvinfo : EIATTR_KPARAM_INFO
	.align		4
.L_18:
        /*0048*/ 	.byte	0x04, 0x17
        /*004a*/ 	.short	(.L_20 - .L_19)
.L_19:
        /*004c*/ 	.word	0x00000000
        /*0050*/ 	.short	0x0004
        /*0052*/ 	.short	0x0020
        /*0054*/ 	.byte	0x00, 0xf0, 0x21, 0x00


	//----- nvinfo : EIATTR_KPARAM_INFO
	.align		4
.L_20:
        /*0058*/ 	.byte	0x04, 0x17
        /*005a*/ 	.short	(.L_22 - .L_21)
.L_21:
        /*005c*/ 	.word	0x00000000
        /*0060*/ 	.short	0x0003
        /*0062*/ 	.short	0x0018
        /*0064*/ 	.byte	0x00, 0xf0, 0x21, 0x00


	//----- nvinfo : EIATTR_KPARAM_INFO
	.align		4
.L_22:
        /*0068*/ 	.byte	0x04, 0x17
        /*006a*/ 	.short	(.L_24 - .L_23)
.L_23:
        /*006c*/ 	.word	0x00000000
        /*0070*/ 	.short	0x0002
        /*0072*/ 	.short	0x0010
        /*0074*/ 	.byte	0x00, 0xf0, 0x21, 0x00


	//----- nvinfo : EIATTR_KPARAM_INFO
	.align		4
.L_24:
        /*0078*/ 	.byte	0x04, 0x17
        /*007a*/ 	.short	(.L_26 - .L_25)
.L_25:
        /*007c*/ 	.word	0x00000000
        /*0080*/ 	.short	0x0001
        /*0082*/ 	.short	0x0008
        /*0084*/ 	.byte	0x00, 0xf0, 0x21, 0x00


	//----- nvinfo : EIATTR_KPARAM_INFO
	.align		4
.L_26:
        /*0088*/ 	.byte	0x04, 0x17
        /*008a*/ 	.short	(.L_28 - .L_27)
.L_27:
        /*008c*/ 	.word	0x00000000
        /*0090*/ 	.short	0x0000
        /*0092*/ 	.short	0x0000
        /*0094*/ 	.byte	0x00, 0xf0, 0x21, 0x00


	//----- nvinfo : EIATTR_SPARSE_MMA_MASK
	.align		4
.L_28:
        /*0098*/ 	.byte	0x03, 0x50
        /*009a*/ 	.short	0x0000


	//----- nvinfo : EIATTR_MAXREG_COUNT
	.align		4
        /*009c*/ 	.byte	0x03, 0x1b
        /*009e*/ 	.short	0x0080


	//----- nvinfo : EIATTR_COOP_GROUP_MASK_REGIDS
	.align		4
        /*00a0*/ 	.byte	0x04, 0x29
        /*00a2*/ 	.short	(.L_30 - .L_29)


	//   ....[0]....
.L_29:
        /*00a4*/ 	.word	0xffffffff


	//   ....[1]....
        /*00a8*/ 	.word	0xffffffff


	//   ....[2]....
        /*00ac*/ 	.word	0xffffffff


	//   ....[3]....
        /*00b0*/ 	.word	0xffffffff


	//   ....[4]....
        /*00b4*/ 	.word	0xffffffff


	//   ....[5]....
        /*00b8*/ 	.word	0xffffffff


	//   ....[6]....
        /*00bc*/ 	.word	0xffffffff


	//   ....[7]....
        /*00c0*/ 	.word	0xffffffff


	//   ....[8]....
        /*00c4*/ 	.word	0xffffffff


	//   ....[9]....
        /*00c8*/ 	.word	0xffffffff


	//   ....[10]....
        /*00cc*/ 	.word	0xffffffff


	//   ....[11]....
        /*00d0*/ 	.word	0xffffffff


	//   ....[12]....
        /*00d4*/ 	.word	0xffffffff


	//   ....[13]....
        /*00d8*/ 	.word	0xffffffff


	//   ....[14]....
        /*00dc*/ 	.word	0xffffffff


	//   ....[15]....
        /*00e0*/ 	.word	0xffffffff


	//   ....[16]....
        /*00e4*/ 	.word	0xffffffff


	//   ....[17]....
        /*00e8*/ 	.word	0xffffffff


	//   ....[18]....
        /*00ec*/ 	.word	0xffffffff


	//   ....[19]....
        /*00f0*/ 	.word	0xffffffff


	//   ....[20]....
        /*00f4*/ 	.word	0xffffffff


	//   ....[21]....
        /*00f8*/ 	.word	0xffffffff


	//   ....[22]....
        /*00fc*/ 	.word	0xffffffff


	//   ....[23]....
        /*0100*/ 	.word	0xffffffff


	//   ....[24]....
        /*0104*/ 	.word	0xffffffff


	//   ....[25]....
        /*0108*/ 	.word	0xffffffff


	//   ....[26]....
        /*010c*/ 	.word	0xffffffff


	//   ....[27]....
        /*0110*/ 	.word	0xffffffff


	//   ....[28]....
        /*0114*/ 	.word	0xffffffff


	//   ....[29]....
        /*0118*/ 	.word	0xffffffff


	//   ....[30]....
        /*011c*/ 	.word	0xffffffff


	//   ....[31]....
        /*0120*/ 	.word	0xffffffff


	//   ....[32]....
        /*0124*/ 	.word	0xffffffff


	//   ....[33]....
        /*0128*/ 	.word	0xffffffff


	//   ....[34]....
        /*012c*/ 	.word	0xffffffff


	//   ....[35]....
        /*0130*/ 	.word	0xffffffff


	//   ....[36]....
        /*0134*/ 	.word	0xffffffff


	//   ....[37]....
        /*0138*/ 	.word	0xffffffff


	//   ....[38]....
        /*013c*/ 	.word	0xffffffff


	//   ....[39]....
        /*0140*/ 	.word	0xffffffff


	//   ....[40]....
        /*0144*/ 	.word	0xffffffff


	//   ....[41]....
        /*0148*/ 	.word	0xffffffff


	//   ....[42]....
        /*014c*/ 	.word	0xffffffff


	//   ....[43]....
        /*0150*/ 	.word	0xffffffff


	//   ....[44]....
        /*0154*/ 	.word	0xffffffff


	//   ....[45]....
        /*0158*/ 	.word	0xffffffff


	//   ....[46]....
        /*015c*/ 	.word	0xffffffff


	//   ....[47]....
        /*0160*/ 	.word	0xffffffff


	//   ....[48]....
        /*0164*/ 	.word	0xffffffff


	//   ....[49]....
        /*0168*/ 	.word	0xffffffff


	//   ....[50]....
        /*016c*/ 	.word	0xffffffff


	//   ....[51]....
        /*0170*/ 	.word	0xffffffff


	//   ....[52]....
        /*0174*/ 	.word	0xffffffff


	//   ....[53]....
        /*0178*/ 	.word	0xffffffff


	//   ....[54]....
        /*017c*/ 	.word	0xffffffff


	//   ....[55]....
        /*0180*/ 	.word	0xffffffff


	//   ....[56]....
        /*0184*/ 	.word	0xffffffff


	//   ....[57]....
        /*0188*/ 	.word	0xffffffff


	//   ....[58]....
        /*018c*/ 	.word	0xffffffff


	//   ....[59]....
        /*0190*/ 	.word	0xffffffff


	//   ....[60]....
        /*0194*/ 	.word	0xffffffff


	//   ....[61]....
        /*0198*/ 	.word	0xffffffff


	//   ....[62]....
        /*019c*/ 	.word	0xffffffff


	//   ....[63]....
        /*01a0*/ 	.word	0xffffffff


	//   ....[64]....
        /*01a4*/ 	.word	0xffffffff


	//   ....[65]....
        /*01a8*/ 	.word	0xffffffff


	//   ....[66]....
        /*01ac*/ 	.word	0xffffffff


	//   ....[67]....
        /*01b0*/ 	.word	0xffffffff


	//   ....[68]....
        /*01b4*/ 	.word	0xffffffff


	//   ....[69]....
        /*01b8*/ 	.word	0xffffffff


	//   ....[70]....
        /*01bc*/ 	.word	0xffffffff


	//   ....[71]....
        /*01c0*/ 	.word	0xffffffff


	//   ....[72]....
        /*01c4*/ 	.word	0xffffffff


	//   ....[73]....
        /*01c8*/ 	.word	0xffffffff


	//   ....[74]....
        /*01cc*/ 	.word	0xffffffff


	//   ....[75]....
        /*01d0*/ 	.word	0xffffffff


	//   ....[76]....
        /*01d4*/ 	.word	0xffffffff


	//   ....[77]....
        /*01d8*/ 	.word	0xffffffff


	//   ....[78]....
        /*01dc*/ 	.word	0xffffffff


	//   ....[79]....
        /*01e0*/ 	.word	0xffffffff


	//   ....[80]....
        /*01e4*/ 	.word	0xffffffff


	//   ....[81]....
        /*01e8*/ 	.word	0xffffffff


	//   ....[82]....
        /*01ec*/ 	.word	0xffffffff


	//   ....[83]....
        /*01f0*/ 	.word	0xffffffff


	//   ....[84]....
        /*01f4*/ 	.word	0xffffffff


	//   ....[85]....
        /*01f8*/ 	.word	0xffffffff


	//   ....[86]....
        /*01fc*/ 	.word	0xffffffff


	//   ....[87]....
        /*0200*/ 	.word	0xffffffff


	//   ....[88]....
        /*0204*/ 	.word	0xffffffff


	//   ....[89]....
        /*0208*/ 	.word	0xffffffff


	//   ....[90]....
        /*020c*/ 	.word	0xffffffff


	//   ....[91]....
        /*0210*/ 	.word	0xffffffff


	//----- nvinfo : EIATTR_COOP_GROUP_INSTR_OFFSETS
	.align		4
.L_30:
        /*0214*/ 	.byte	0x04, 0x28
        /*0216*/ 	.short	(.L_32 - .L_31)


	//   ....[0]....
.L_31:
        /*0218*/ 	.word	0x00002dc0


	//   ....[1]....
        /*021c*/ 	.word	0x00002de0


	//   ....[2]....
        /*0220*/ 	.word	0x00002ef0


	//   ....[3]....
        /*0224*/ 	.word	0x00002f30


	//   ....[4]....
        /*0228*/ 	.word	0x00002f50


	//   ....[5]....
        /*022c*/ 	.word	0x00002f80


	//   ....[6]....
        /*0230*/ 	.word	0x00003040


	//   ....[7]....
        /*0234*/ 	.word	0x000030c0


	//   ....[8]....
        /*0238*/ 	.word	0x000030f0


	//   ....[9]....
        /*023c*/ 	.word	0x00003120


	//   ....[10]....
        /*0240*/ 	.word	0x00003150


	//   ....[11]....
        /*0244*/ 	.word	0x000031a0


	//   ....[12]....
        /*0248*/ 	.word	0x00003220


	//   ....[13]....
        /*024c*/ 	.word	0x00003260


	//   ....[14]....
        /*0250*/ 	.word	0x00003280


	//   ....[15]....
        /*0254*/ 	.word	0x000032a0


	//   ....[16]....
        /*0258*/ 	.word	0x000032d0


	//   ....[17]....
        /*025c*/ 	.word	0x00003300


	//   ....[18]....
        /*0260*/ 	.word	0x000033b0


	//   ....[19]....
        /*0264*/ 	.word	0x000033f0


	//   ....[20]....
        /*0268*/ 	.word	0x00003430


	//   ....[21]....
        /*026c*/ 	.word	0x00003450


	//   ....[22]....
        /*0270*/ 	.word	0x00003470


	//   ....[23]....
        /*0274*/ 	.word	0x000034a0


	//   ....[24]....
        /*0278*/ 	.word	0x000034b0


	//   ....[25]....
        /*027c*/ 	.word	0x000034e0


	//   ....[26]....
        /*0280*/ 	.word	0x00003510


	//   ....[27]....
        /*0284*/ 	.word	0x00003610


	//   ....[28]....
        /*0288*/ 	.word	0x00003640


	//   ....[29]....
        /*028c*/ 	.word	0x00003670


	//   ....[30]....
        /*0290*/ 	.word	0x000036d0


	//   ....[31]....
        /*0294*/ 	.word	0x00003720


	//   ....[32]....
        /*0298*/ 	.word	0x000037a0


	//   ....[33]....
        /*029c*/ 	.word	0x000037c0


	//   ....[34]....
        /*02a0*/ 	.word	0x00003840


	//   ....[35]....
        /*02a4*/ 	.word	0x00003870


	//   ....[36]....
        /*02a8*/ 	.word	0x000038a0


	//   ....[37]....
        /*02ac*/ 	.word	0x000038c0


	//   ....[38]....
        /*02b0*/ 	.word	0x000038f0


	//   ....[39]....
        /*02b4*/ 	.word	0x00003980


	//   ....[40]....
        /*02b8*/ 	.word	0x000039b0


	//   ....[41]....
        /*02bc*/ 	.word	0x000039d0


	//   ....[42]....
        /*02c0*/ 	.word	0x00003a00


	//   ....[43]....
        /*02c4*/ 	.word	0x00003a70


	//   ....[44]....
        /*02c8*/ 	.word	0x00003ac0


	//   ....[45]....
        /*02cc*/ 	.word	0x00003b10


	//   ....[46]....
        /*02d0*/ 	.word	0x00003b50


	//   ....[47]....
        /*02d4*/ 	.word	0x00003b90


	//   ....[48]....
        /*02d8*/ 	.word	0x00003bc0


	//   ....[49]....
        /*02dc*/ 	.word	0x00003c10


	//   ....[50]....
        /*02e0*/ 	.word	0x00003c40


	//   ....[51]....
        /*02e4*/ 	.word	0x00003c80


	//   ....[52]....
        /*02e8*/ 	.word	0x00003cc0


	//   ....[53]....
        /*02ec*/ 	.word	0x00003d30


	//   ....[54]....
        /*02f0*/ 	.word	0x00003d80


	//   ....[55]....
        /*02f4*/ 	.word	0x00003db0


	//   ....[56]....
        /*02f8*/ 	.word	0x00003dd0


	//   ....[57]....
        /*02fc*/ 	.word	0x00003e10


	//   ....[58]....
        /*0300*/ 	.word	0x00003e40


	//   ....[59]....
        /*0304*/ 	.word	0x00003e70


	//   ....[60]....
        /*0308*/ 	.word	0x00003ee0


	//   ....[61]....
        /*030c*/ 	.word	0x00003f70


	//   ....[62]....
        /*0310*/ 	.word	0x00003fb0


	//   ....[63]....
        /*0314*/ 	.word	0x00003ff0


	//   ....[64]....
        /*0318*/ 	.word	0x00004000


	//   ....[65]....
        /*031c*/ 	.word	0x00004020


	//   ....[66]....
        /*0320*/ 	.word	0x00004040


	//   ....[67]....
        /*0324*/ 	.word	0x00004140


	//   ....[68]....
        /*0328*/ 	.word	0x000041e0


	//   ....[69]....
        /*032c*/ 	.word	0x00004210


	//   ....[70]....
        /*0330*/ 	.word	0x00004240


	//   ....[71]....
        /*0334*/ 	.word	0x000043a0


	//   ....[72]....
        /*0338*/ 	.word	0x000043c0


	//   ....[73]....
        /*033c*/ 	.word	0x000043d0


	//   ....[74]....
        /*0340*/ 	.word	0x000043e0


	//   ....[75]....
        /*0344*/ 	.word	0x000043f0


	//   ....[76]....
        /*0348*/ 	.word	0x00004400


	//   ....[77]....
        /*034c*/ 	.word	0x00004410


	//   ....[78]....
        /*0350*/ 	.word	0x00004440


	//   ....[79]....
        /*0354*/ 	.word	0x00004450


	//   ....[80]....
        /*0358*/ 	.word	0x000048f0


	//   ....[81]....
        /*035c*/ 	.word	0x00004940


	//   ....[82]....
        /*0360*/ 	.word	0x00004960


	//   ....[83]....
        /*0364*/ 	.word	0x00004990


	//   ....[84]....
        /*0368*/ 	.word	0x00004a30


	//   ....[85]....
        /*036c*/ 	.word	0x00004ab0


	//   ....[86]....
        /*0370*/ 	.word	0x00004ae0


	//   ....[87]....
        /*0374*/ 	.word	0x00004bc0


	//   ....[88]....
        /*0378*/ 	.word	0x00004c00


	//   ....[89]....
        /*037c*/ 	.word	0x00004c40


	//   ....[90]....
        /*0380*/ 	.word	0x00004d20


	//   ....[91]....
        /*0384*/ 	.word	0x00004d60


	//----- nvinfo : EIATTR_EXIT_INSTR_OFFSETS
	.align		4
.L_32:
        /*0388*/ 	.byte	0x04, 0x1c
        /*038a*/ 	.short	(.L_34 - .L_33)


	//   ....[0]....
.L_33:
        /*038c*/ 	.word	0x00006ea0


	//----- nvinfo : EIATTR_MAX_THREADS
	.align		4
.L_34:
        /*0390*/ 	.byte	0x04, 0x05
        /*0392*/ 	.short	(.L_36 - .L_35)
.L_35:
        /*0394*/ 	.word	0x00000200
        /*0398*/ 	.word	0x00000001
        /*039c*/ 	.word	0x00000001


	//----- nvinfo : EIATTR_CBANK_PARAM_SIZE
	.align		4
.L_36:
        /*03a0*/ 	.byte	0x03, 0x19
        /*03a2*/ 	.short	0x0040


	//----- nvinfo : EIATTR_PARAM_CBANK
	.align		4
        /*03a4*/ 	.byte	0x04, 0x0a
        /*03a6*/ 	.short	(.L_38 - .L_37)
	.align		4
.L_37:
        /*03a8*/ 	.word	index@(.nv.constant0.triton_)
        /*03ac*/ 	.short	0x0210
        /*03ae*/ 	.short	0x0040


	//----- nvinfo : EIATTR_SW_WAR
	.align		4
.L_38:
        /*03b0*/ 	.byte	0x04, 0x36
        /*03b2*/ 	.short	(.L_40 - .L_39)
.L_39:
        /*03b4*/ 	.word	0x00000008
.L_40:


//--------------------- .nv.callgraph             --------------------------
	.section	.nv.callgraph,"",@"SHT_CUDA_CALLGRAPH"
	.align	4
	.sectionentsize	8
	.align		4
        /*0000*/ 	.word	0x00000000
	.align		4
        /*0004*/ 	.word	0xffffffff
	.align		4
        /*0008*/ 	.word	0x00000000
	.align		4
        /*000c*/ 	.word	0xfffffffe
	.align		4
        /*0010*/ 	.word	0x00000000
	.align		4
        /*0014*/ 	.word	0xfffffffd
	.align		4
        /*0018*/ 	.word	0x00000000
	.align		4
        /*001c*/ 	.word	0xfffffffc


//--------------------- .nv.constant4             --------------------------
	.section	.nv.constant4,"a",@progbits
	.align	8
	.align		8
.nv.constant4:
        /*0000*/ 	.dword	_$_str


//--------------------- .text.triton_             --------------------------
	.section	.text.triton_,"ax",@progbits
	.sectionflags	@"SHF_BARRIERS=1"
	.align	128
        .global         triton_
        .type           triton_,@function
        .size           triton_,(.L_x_1 - triton_)
        .other          triton_,@"STO_CUDA_ENTRY STV_DEFAULT"
triton_:
.text.triton_:
[----:B------:R-:W-:Y:S01]  /*0000*/  LDC R1, c[0x0][0x28] ;  /* 0x00000a00ff017b82 */ /* 0x000fe20000000800 */
[----:B------:R-:W1:Y:S07]  /*0010*/  S2R R8, SR_TID.X ;  /* 0x0000000000087919 */ /* 0x000e6e0000002100 */
[----:B------:R-:W2:Y:S01]  /*0020*/  LDC.64 R14, c[0x0][0x218] ;  /* 0x00008600ff0e7b82 */ /* 0x000ea20000000a00 */
[----:B------:R-:W-:Y:S01]  /*0030*/  ULDC.64 UR6, c[0x0][0x208] ;  /* 0x0000820000067ab9 */ /* 0x000fe20000000a00 */
[----:B------:R-:W3:Y:S06]  /*0040*/  S2R R7, SR_CTAID.X ;  /* 0x0000000000077919 */ /* 0x000eec0000002500 */
[----:B------:R-:W4:Y:S01]  /*0050*/  S2UR UR5, SR_CgaCtaId ;  /* 0x00000000000579c3 */ /* 0x000f220000008800 */
[----:B------:R-:W-:Y:S01]  /*0060*/  UMOV UR4, 0x400 ;  /* 0x0000040000047882 */ /* 0x000fe20000000000 */
[----:B------:R-:W-:Y:S01]  /*0070*/  ULDC.64 UR8, c[0x0][0x230] ;  /* 0x00008c0000087ab9 */ /* 0x000fe20000000a00 */
[----:B------:R-:W-:Y:S01]  /*0080*/  ULDC.64 UR10, c[0x0][0x228] ;  /* 0x00008a00000a7ab9 */ /* 0x000fe20000000a00 */
[----:B------:R-:W-:Y:S01]  /*0090*/  ULDC.64 UR14, c[0x0][0x220] ;  /* 0x00008800000e7ab9 */ /* 0x000fe20000000a00 */
[----:B------:R-:W-:-:S03]  /*00a0*/  ULDC.64 UR12, c[0x0][0x238] ;  /* 0x00008e00000c7ab9 */ /* 0x000fc60000000a00 */
[----:B------:R-:W5:Y:S01]  /*00b0*/  LDC.64 R34, c[0x0][0x210] ;  /* 0x00008400ff227b82 */ /* 0x000f620000000a00 */
[----:B-1----:R-:W-:Y:S02]  /*00c0*/  SHF.R.U32.HI R0, RZ, 0x6, R8 ;  /* 0x00000006ff007819 */ /* 0x002fe40000011608 */
[----:B------:R-:W-:Y:S02]  /*00d0*/  SHF.L.U32 R2, R8, 0x3, RZ ;  /* 0x0000000308027819 */ /* 0x000fe400000006ff */
[----:B------:R-:W-:Y:S02]  /*00e0*/  SGXT.U32 R0, R0, 0x3 ;  /* 0x000000030000781a */ /* 0x000fe40000000000 */
[----:B------:R-:W-:Y:S02]  /*00f0*/  LOP3.LUT R9, R2, 0x1f8, RZ, 0xc0, !PT ;  /* 0x000001f802097812 */ /* 0x000fe400078ec0ff */
[----:B---3--:R-:W-:-:S05]  /*0100*/  LEA R2, R7, R0, 0x3 ;  /* 0x0000000007027211 */ /* 0x008fca00078e18ff */
[----:B------:R-:W-:-:S04]  /*0110*/  IMAD R29, R2, 0xc00, R9 ;  /* 0x00000c00021d7824 */ /* 0x000fc800078e0209 */
[----:B--2---:R-:W-:-:S05]  /*0120*/  IMAD.WIDE R6, R29, 0x2, R14 ;  /* 0x000000021d067825 */ /* 0x004fca00078e020e */
[----:B------:R-:W2:Y:S01]  /*0130*/  LDG.E.EF.128 R20, desc[UR6][R6.64] ;  /* 0x0000000606147981 */ /* 0x000ea2000c0e1d00 */
[----:B----4-:R-:W-:Y:S01]  /*0140*/  UPRMT UR4, UR5, 0x654, UR4 ;  /* 0x0000065405047896 */ /* 0x010fe20008000004 */
[----:B------:R-:W-:Y:S02]  /*0150*/  IMAD R0, R0, 0x208, R9 ;  /* 0x0000020800007824 */ /* 0x000fe400078e0209 */
[----:B-----5:R-:W-:Y:S01]  /*0160*/  IMAD.WIDE R42, R29, 0x2, R34 ;  /* 0x000000021d2a7825 */ /* 0x020fe200078e0222 */
[----:B------:R-:W-:Y:S02]  /*0170*/  BAR.SYNC.DEFER_BLOCKING 0x0 ;  /* 0x0000000000007b1d */ /* 0x000fe40000010000 */
[----:B------:R-:W-:Y:S02]  /*0180*/  LEA R0, R0, UR4, 0x1 ;  /* 0x0000000400007c11 */ /* 0x000fe4000f8e08ff */
[----:B------:R-:W-:-:S05]  /*0190*/  LOP3.LUT R2, R8, 0x1ff, RZ, 0xc0, !PT ;  /* 0x000001ff08027812 */ /* 0x000fca00078ec0ff */
[----:B------:R-:W-:-:S03]  /*01a0*/  IMAD.WIDE.U32 R38, R2, 0x2, RZ ;  /* 0x0000000202267825 */ /* 0x000fc600078e00ff */
[----:B------:R-:W-:Y:S01]  /*01b0*/  LOP3.LUT R40, R38, 0x3000, RZ, 0xfc, !PT ;  /* 0x0000300026287812 */ /* 0x000fe200078efcff */
[----:B--2---:R-:W-:Y:S01]  /*01c0*/  STS.128 [R0], R20 ;  /* 0x0000001400007388 */ /* 0x004fe20000000c00 */
[----:B------:R-:W-:Y:S06]  /*01d0*/  BAR.SYNC.DEFER_BLOCKING 0x0 ;  /* 0x0000000000007b1d */ /* 0x000fec0000010000 */
[----:B------:R-:W2:Y:S01]  /*01e0*/  LDG.E.EF.128 R16, desc[UR6][R42.64] ;  /* 0x000000062a107981 */ /* 0x000ea2000c0e1d00 */
[----:B------:R-:W-:Y:S02]  /*01f0*/  IADD3 R36, P0, R40, UR8, RZ ;  /* 0x0000000828247c10 */ /* 0x000fe4000ff1e0ff */
[----:B------:R-:W-:-:S02]  /*0200*/  IADD3 R40, P1, R40, UR10, RZ ;  /* 0x0000000a28287c10 */ /* 0x000fc4000ff3e0ff */
[----:B------:R-:W-:Y:S02]  /*0210*/  IADD3.X R37, R39, UR9, RZ, P0, !PT ;  /* 0x0000000927257c10 */ /* 0x000fe400087fe4ff */
[----:B------:R-:W-:Y:S02]  /*0220*/  IADD3.X R41, R39, UR11, RZ, P1, !PT ;  /* 0x0000000b27297c10 */ /* 0x000fe40008ffe4ff */
[----:B------:R-:W-:Y:S01]  /*0230*/  IADD3 R12, P1, R38, UR14, RZ ;  /* 0x0000000e260c7c10 */ /* 0x000fe2000ff3e0ff */
[----:B------:R-:W3:Y:S01]  /*0240*/  LDG.E.EL.U16 R32, desc[UR6][R36.64] ;  /* 0x0000000624207981 */ /* 0x000ee2000c2e1500 */
[----:B------:R-:W-:Y:S02]  /*0250*/  LEA R2, R2, UR4, 0x1 ;  /* 0x0000000402027c11 */ /* 0x000fe4000f8e08ff */
[----:B------:R-:W-:Y:S01]  /*0260*/  IADD3.X R13, R39, UR15, RZ, P1, !PT ;  /* 0x0000000f270d7c10 */ /* 0x000fe20008ffe4ff */
[----:B------:R-:W4:Y:S01]  /*0270*/  LDG.E.EL.U16 R31, desc[UR6][R40.64] ;  /* 0x00000006281f7981 */ /* 0x000f22000c2e1500 */
[----:B------:R-:W-:-:S03]  /*0280*/  IADD3 R10, P0, R38, UR12, RZ ;  /* 0x0000000c260a7c10 */ /* 0x000fc6000ff1e0ff */
[----:B------:R-:W5:Y:S04]  /*0290*/  LDG.E.EL.U16 R30, desc[UR6][R12.64] ;  /* 0x000000060c1e7981 */ /* 0x000f68000c2e1500 */
[----:B------:R-:W-:Y:S04]  /*02a0*/  LDS.U16 R21, [R2] ;  /* 0x0000000002157984 */ /* 0x000fe80000000400 */
[----:B------:R-:W1:Y:S04]  /*02b0*/  LDS.U16 R22, [R2+0x410] ;  /* 0x0004100002167984 */ /* 0x000e680000000400 */
[----:B------:R-:W-:Y:S04]  /*02c0*/  LDS.U16 R23, [R2+0x820] ;  /* 0x0008200002177984 */ /* 0x000fe80000000400 */
[----:B------:R-:W1:Y:S04]  /*02d0*/  LDS.U16 R24, [R2+0xc30] ;  /* 0x000c300002187984 */ /* 0x000e680000000400 */
[----:B------:R-:W-:Y:S04]  /*02e0*/  LDS.U16 R25, [R2+0x1040] ;  /* 0x0010400002197984 */ /* 0x000fe80000000400 */
[----:B------:R-:W-:Y:S04]  /*02f0*/  LDS.U16 R26, [R2+0x1450] ;  /* 0x00145000021a7984 */ /* 0x000fe80000000400 */
[----:B------:R-:W-:Y:S04]  /*0300*/  LDS.U16 R27, [R2+0x1860] ;  /* 0x00186000021b7984 */ /* 0x000fe80000000400 */
[----:B------:R-:W-:Y:S01]  /*0310*/  LDS.U16 R28, [R2+0x1c70] ;  /* 0x001c7000021c7984 */ /* 0x000fe20000000400 */
[----:B------:R-:W-:Y:S01]  /*0320*/  BAR.SYNC.DEFER_BLOCKING 0x0 ;  /* 0x0000000000007b1d */ /* 0x000fe20000010000 */
[----:B------:R-:W-:-:S05]  /*0330*/  IADD3.X R11, R39, UR13, RZ, P0, !PT ;  /* 0x0000000d270b7c10 */ /* 0x000fca00087fe4ff */
[----:B--2---:R5:W-:Y:S02]  /*0340*/  STS.128 [R0], R16 ;  /* 0x0000001000007388 */ /* 0x004be40000000c00 */
[----:B------:R-:W-:Y:S06]  /*0350*/  BAR.SYNC.DEFER_BLOCKING 0x0 ;  /* 0x0000000000007b1d */ /* 0x000fec0000010000 */
[----:B------:R-:W2:Y:S04]  /*0360*/  LDG.E.EL.U16 R46, desc[UR6][R10.64] ;  /* 0x000000060a2e7981 */ /* 0x000ea8000c2e1500 */
[----:B------:R-:W3:Y:S04]  /*0370*/  LDS.U16 R45, [R2+0x410] ;  /* 0x00041000022d7984 */ /* 0x000ee80000000400 */
[----:B------:R-:W4:Y:S04]  /*0380*/  LDS.U16 R7, [R2+0x820] ;  /* 0x0008200002077984 */ /* 0x000f280000000400 */
[----:B------:R-:W-:Y:S04]  /*0390*/  LDS.U16 R6, [R2+0xc30] ;  /* 0x000c300002067984 */ /* 0x000fe80000000400 */
[----:B------:R-:W4:Y:S04]  /*03a0*/  LDS.U16 R20, [R2+0x1040] ;  /* 0x0010400002147984 */ /* 0x000f280000000400 */
[----:B------:R-:W4:Y:S04]  /*03b0*/  LDS.U16 R44, [R2] ;  /* 0x00000000022c7984 */ /* 0x000f280000000400 */
[----:B------:R-:W2:Y:S04]  /*03c0*/  LDS.U16 R8, [R2+0x1450] ;  /* 0x0014500002087984 */ /* 0x000ea80000000400 */
[----:B------:R-:W2:Y:S04]  /*03d0*/  LDS.U16 R9, [R2+0x1860] ;  /* 0x0018600002097984 */ /* 0x000ea80000000400 */
[----:B------:R-:W2:Y:S01]  /*03e0*/  LDS.U16 R16, [R2+0x1c70] ;  /* 0x001c700002107984 */ /* 0x000ea20000000400 */
[----:B-----5:R-:W-:-:S02]  /*03f0*/  SHF.L.U32 R19, R30, 0x10, RZ ;  /* 0x000000101e137819 */ /* 0x020fc400000006ff */
[----:B-1----:R-:W-:Y:S02]  /*0400*/  SHF.L.U32 R22, R22, 0x10, RZ ;  /* 0x0000001016167819 */ /* 0x002fe400000006ff */
[----:B0-----:R-:W-:-:S03]  /*0410*/  SHF.L.U32 R24, R24, 0x10, RZ ;  /* 0x0000001018187819 */ /* 0x001fc600000006ff */
[--C-:B------:R-:W-:Y:S01]  /*0420*/  FADD R48, R22, R19.reuse ;  /* 0x0000001316307221 */ /* 0x100fe20000000000 */
[----:B---3--:R-:W-:Y:S01]  /*0430*/  SHF.L.U32 R22, R45, 0x10, RZ ;  /* 0x000000102d167819 */ /* 0x008fe200000006ff */
[----:B------:R-:W-:Y:S01]  /*0440*/  FADD R52, R24, R19 ;  /* 0x0000001318347221 */ /* 0x000fe20000000000 */
[----:B----4-:R-:W-:Y:S01]  /*0450*/  SHF.L.U32 R31, R31, 0x10, RZ ;  /* 0x000000101f1f7819 */ /* 0x010fe200000006ff */
[----:B------:R-:W-:Y:S01]  /*0460*/  BAR.SYNC.DEFER_BLOCKING 0x0 ;  /* 0x0000000000007b1d */ /* 0x000fe20000010000 */
[----:B------:R-:W-:Y:S02]  /*0470*/  SHF.L.U32 R32, R32, 0x10, RZ ;  /* 0x0000001020207819 */ /* 0x000fe400000006ff */
[----:B------:R-:W-:Y:S02]  /*0480*/  SHF.L.U32 R23, R23, 0x10, RZ ;  /* 0x0000001017177819 */ /* 0x000fe400000006ff */
[----:B------:R-:W-:Y:S02]  /*0490*/  SHF.L.U32 R24, R7, 0x10, RZ ;  /* 0x0000001007187819 */ /* 0x000fe400000006ff */
[----:B------:R-:W-:-:S02]  /*04a0*/  SHF.L.U32 R21, R21, 0x10, RZ ;  /* 0x0000001015157819 */ /* 0x000fc400000006ff */
[----:B------:R-:W-:Y:S02]  /*04b0*/  SHF.L.U32 R25, R25, 0x10, RZ ;  /* 0x0000001019197819 */ /* 0x000fe400000006ff */
[----:B------:R-:W-:Y:S02]  /*04c0*/  SHF.L.U32 R26, R26, 0x10, RZ ;  /* 0x000000101a1a7819 */ /* 0x000fe400000006ff */
[----:B------:R-:W-:Y:S02]  /*04d0*/  SHF.L.U32 R27, R27, 0x10, RZ ;  /* 0x000000101b1b7819 */ /* 0x000fe400000006ff */
[----:B------:R-:W-:Y:S01]  /*04e0*/  SHF.L.U32 R18, R28, 0x10, RZ ;  /* 0x000000101c127819 */ /* 0x000fe200000006ff */
[----:B------:R-:W-:Y:S01]  /*04f0*/  FADD R33, R31, R32 ;  /* 0x000000201f217221 */ /* 0x000fe20000000000 */
[--C-:B------:R-:W-:Y:S01]  /*0500*/  FADD R50, R23, R19.reuse ;  /* 0x0000001317327221 */ /* 0x100fe20000000000 */
[--C-:B------:R-:W-:Y:S01]  /*0510*/  FADD R32, R21, R19.reuse ;  /* 0x0000001315207221 */ /* 0x100fe20000000000 */
[--C-:B------:R-:W-:Y:S01]  /*0520*/  FADD R28, R25, R19.reuse ;  /* 0x00000013191c7221 */ /* 0x100fe20000000000 */
[--C-:B------:R-:W-:Y:S01]  /*0530*/  FADD R26, R26, R19.reuse ;  /* 0x000000131a1a7221 */ /* 0x100fe20000000000 */
[--C-:B------:R-:W-:Y:S01]  /*0540*/  FADD R30, R27, R19.reuse ;  /* 0x000000131b1e7221 */ /* 0x100fe20000000000 */
[----:B------:R-:W-:Y:S01]  /*0550*/  FADD R18, R18, R19 ;  /* 0x0000001312127221 */ /* 0x000fe20000000000 */
[----:B------:R-:W-:-:S02]  /*0560*/  SHF.L.U32 R20, R20, 0x10, RZ ;  /* 0x0000001014147819 */ /* 0x000fc400000006ff */
[----:B------:R-:W-:Y:S02]  /*0570*/  SHF.L.U32 R44, R44, 0x10, RZ ;  /* 0x000000102c2c7819 */ /* 0x000fe400000006ff */
[----:B------:R-:W-:Y:S02]  /*0580*/  IADD3 R51, R29, 0x200, RZ ;  /* 0x000002001d337810 */ /* 0x000fe40007ffe0ff */
[----:B--2---:R-:W-:-:S05]  /*0590*/  SHF.L.U32 R17, R46, 0x10, RZ ;  /* 0x000000102e117819 */ /* 0x004fca00000006ff */
[--C-:B------:R-:W-:Y:S01]  /*05a0*/  FADD R7, R22, R17.reuse ;  /* 0x0000001116077221 */ /* 0x100fe20000000000 */
[----:B------:R-:W-:Y:S01]  /*05b0*/  SHF.L.U32 R22, R6, 0x10, RZ ;  /* 0x0000001006167819 */ /* 0x000fe200000006ff */
[----:B------:R-:W-:-:S04]  /*05c0*/  FADD R24, R24, R17 ;  /* 0x0000001118187221 */ /* 0x000fc80000000000 */
[--C-:B------:R-:W-:Y:S01]  /*05d0*/  FADD R19, R22, R17.reuse ;  /* 0x0000001116137221 */ /* 0x100fe20000000000 */
[----:B------:R-:W-:Y:S01]  /*05e0*/  SHF.L.U32 R22, R8, 0x10, RZ ;  /* 0x0000001008167819 */ /* 0x000fe200000006ff */
[----:B------:R-:W-:Y:S01]  /*05f0*/  FFMA R8, R33, R24, R50 ;  /* 0x0000001821087223 */ /* 0x000fe20000000032 */
[----:B------:R-:W-:Y:S01]  /*0600*/  SHF.L.U32 R24, R9, 0x10, RZ ;  /* 0x0000001009187819 */ /* 0x000fe200000006ff */
[C---:B------:R-:W-:Y:S01]  /*0610*/  FFMA R9, R33.reuse, R19, R52 ;  /* 0x0000001321097223 */ /* 0x040fe20000000034 */
[--C-:B------:R-:W-:Y:S01]  /*0620*/  FADD R19, R20, R17.reuse ;  /* 0x0000001114137221 */ /* 0x100fe20000000000 */
[--C-:B------:R-:W-:Y:S01]  /*0630*/  FADD R44, R44, R17.reuse ;  /* 0x000000112c2c7221 */ /* 0x100fe20000000000 */
[----:B------:R-:W-:Y:S01]  /*0640*/  SHF.L.U32 R20, R16, 0x10, RZ ;  /* 0x0000001010147819 */ /* 0x000fe200000006ff */
[C---:B------:R-:W-:Y:S01]  /*0650*/  FFMA R7, R33.reuse, R7, R48 ;  /* 0x0000000721077223 */ /* 0x040fe20000000030 */
[--C-:B------:R-:W-:Y:S01]  /*0660*/  FADD R31, R22, R17.reuse ;  /* 0x00000011161f7221 */ /* 0x100fe20000000000 */
[C---:B------:R-:W-:Y:S01]  /*0670*/  FFMA R6, R33.reuse, R44, R32 ;  /* 0x0000002c21067223 */ /* 0x040fe20000000020 */
[--C-:B------:R-:W-:Y:S01]  /*0680*/  FADD R21, R24, R17.reuse ;  /* 0x0000001118157221 */ /* 0x100fe20000000000 */
[----:B------:R-:W-:Y:S01]  /*0690*/  FADD R20, R20, R17 ;  /* 0x0000001114147221 */ /* 0x000fe20000000000 */
[C---:B------:R-:W-:Y:S01]  /*06a0*/  FFMA R28, R33.reuse, R19, R28 ;  /* 0x00000013211c7223 */ /* 0x040fe2000000001c */
[C---:B------:R-:W-:Y:S01]  /*06b0*/  FFMA R31, R33.reuse, R31, R26 ;  /* 0x0000001f211f7223 */ /* 0x040fe2000000001a */
[----:B------:R-:W-:Y:S01]  /*06c0*/  FFMA R30, R33, R21, R30 ;  /* 0x00000015211e7223 */ /* 0x000fe2000000001e */
[----:B------:R-:W-:Y:S01]  /*06d0*/  F2FP.BF16.F32.PACK_AB R16, R7, R6 ;  /* 0x000000060710723e */ /* 0x000fe200000010ff */
[----:B------:R-:W-:Y:S01]  /*06e0*/  FFMA R33, R33, R20, R18 ;  /* 0x0000001421217223 */ /* 0x000fe20000000012 */
[----:B------:R-:W-:-:S02]  /*06f0*/  F2FP.BF16.F32.PACK_AB R17, R9, R8 ;  /* 0x000000080911723e */ /* 0x000fc400000010ff */
[C---:B------:R-:W-:Y:S02]  /*0700*/  PRMT R19, R16.reuse, 0x7610, R19 ;  /* 0x0000761010137816 */ /* 0x040fe40000000013 */
[----:B------:R-:W-:Y:S02]  /*0710*/  PRMT R21, R16, 0x7632, R21 ;  /* 0x0000763210157816 */ /* 0x000fe40000000015 */
[----:B------:R-:W-:Y:S02]  /*0720*/  F2FP.BF16.F32.PACK_AB R16, R31, R28 ;  /* 0x0000001c1f10723e */ /* 0x000fe400000010ff */
[----:B------:R-:W-:Y:S02]  /*0730*/  F2FP.BF16.F32.PACK_AB R18, R33, R30 ;  /* 0x0000001e2112723e */ /* 0x000fe400000010ff */
[----:B------:R-:W-:Y:S02]  /*0740*/  PRMT R24, R17, 0x7632, R24 ;  /* 0x0000763211187816 */ /* 0x000fe40000000018 */
[----:B------:R-:W-:-:S02]  /*0750*/  PRMT R25, R16, 0x7610, R25 ;  /* 0x0000761010197816 */ /* 0x000fc40000000019 */
[----:B------:R-:W-:Y:S02]  /*0760*/  PRMT R26, R16, 0x7632, R26 ;  /* 0x00007632101a7816 */ /* 0x000fe4000000001a */
[C---:B------:R-:W-:Y:S02]  /*0770*/  PRMT R27, R18.reuse, 0x7610, R27 ;  /* 0x00007610121b7816 */ /* 0x040fe4000000001b */
[----:B------:R-:W-:Y:S01]  /*0780*/  PRMT R32, R18, 0x7632, R32 ;  /* 0x0000763212207816 */ /* 0x000fe20000000020 */
[----:B------:R-:W-:Y:S04]  /*0790*/  STS.U16 [R2], R19 ;  /* 0x0000001302007388 */ /* 0x000fe80000000400 */
[----:B------:R0:W-:Y:S04]  /*07a0*/  STS.U16 [R2+0x410], R21 ;  /* 0x0004101502007388 */ /* 0x0001e80000000400 */
[----:B------:R-:W-:Y:S04]  /*07b0*/  STS.U16 [R2+0x820], R17 ;  /* 0x0008201102007388 */ /* 0x000fe80000000400 */
[----:B------:R-:W-:Y:S04]  /*07c0*/  STS.U16 [R2+0xc30], R24 ;  /* 0x000c301802007388 */ /* 0x000fe80000000400 */
[----:B------:R-:W-:Y:S04]  /*07d0*/  STS.U16 [R2+0x1040], R25 ;  /* 0x0010401902007388 */ /* 0x000fe80000000400 */
[----:B------:R-:W-:Y:S04]  /*07e0*/  STS.U16 [R2+0x1450], R26 ;  /* 0x0014501a02007388 */ /* 0x000fe80000000400 */
[----:B------:R-:W-:Y:S04]  /*07f0*/  STS.U16 [R2+0x1860], R27 ;  /* 0x0018601b02007388 */ /* 0x000fe80000000400 */
[----:B------:R-:W-:Y:S01]  /*0800*/  STS.U16 [R2+0x1c70], R32 ;  /* 0x001c702002007388 */ /* 0x000fe20000000400 */
[----:B------:R-:W-:Y:S06]  /*0810*/  BAR.SYNC.DEFER_BLOCKING 0x0 ;  /* 0x0000000000007b1d */ /* 0x000fec0000010000 */
[----:B------:R-:W1:Y:S01]  /*0820*/  LDS.128 R16, [R0] ;  /* 0x0000000000107984 */ /* 0x000e620000000c00 */
[----:B0-----:R-:W-:-:S03]  /*0830*/  IMAD.WIDE R20, R51, 0x2, R14 ;  /* 0x0000000233147825 */ /* 0x001fc600078e020e */
[----:B-1----:R0:W-:Y:S04]  /*0840*/  STG.E.128 desc[UR6][R42.64], R16 ;  /* 0x000000102a007986 */ /* 0x0021e8000c101d06 */
[----:B------:R-:W2:Y:S01]  /*0850*/  LDG.E.EF.128 R20, desc[UR6][R20.64] ;  /* 0x0000000614147981 */ /* 0x000ea2000c0e1d00 */
[----:B------:R-:W-:Y:S01]  /*0860*/  BAR.SYNC.DEFER_BLOCKING 0x0 ;  /* 0x0000000000007b1d */ /* 0x000fe20000010000 */
[----:B------:R-:W-:-:S05]  /*0870*/  IMAD.WIDE R50, R51, 0x2, R34 ;  /* 0x0000000233327825 */ /* 0x000fca00078e0222 */
[----:B--2---:R-:W-:Y:S02]  /*0880*/  STS.128 [R0], R20 ;  /* 0x0000001400007388 */ /* 0x004fe40000000c00 */
[----:B------:R-:W-:Y:S06]  /*0890*/  BAR.SYNC.DEFER_BLOCKING 0x0 ;  /* 0x0000000000007b1d */ /* 0x000fec0000010000 */
[----:B------:R-:W2:Y:S04]  /*08a0*/  LDG.E.EF.128 R24, desc[UR6][R50.64] ;  /* 0x0000000632187981 */ /* 0x000ea8000c0e1d00 */
[----:B------:R-:W3:Y:S04]  /*08b0*/  LDG.E.EL.U16 R55, desc[UR6][R12.64+0x400] ;  /* 0x000400060c377981 */ /* 0x000ee8000c2e1500 */
[----:B------:R-:W1:Y:S04]  /*08c0*/  LDS.U16 R46, [R2] ;  /* 0x00000000022e7984 */ /* 0x000e680000000400 */
[----:B------:R-:W4:Y:S04]  /*08d0*/  LDS.U16 R47, [R2+0x410] ;  /* 0x00041000022f7984 */ /* 0x000f280000000400 */
[----:B------:R-:W5:Y:S04]  /*08e0*/  LDS.U16 R48, [R2+0x820] ;  /* 0x0008200002307984 */ /* 0x000f680000000400 */
[----:B------:R-:W1:Y:S04]  /*08f0*/  LDS.U16 R49, [R2+0xc30] ;  /* 0x000c300002317984 */ /* 0x000e680000000400 */
[----:B------:R-:W1:Y:S04]  /*0900*/  LDS.U16 R52, [R2+0x1040] ;  /* 0x0010400002347984 */ /* 0x000e680000000400 */
[----:B------:R-:W3:Y:S04]  /*0910*/  LDG.E.EL.U16 R44, desc[UR6][R40.64+0x400] ;  /* 0x00040006282c7981 */ /* 0x000ee8000c2e1500 */
[----:B0-----:R-:W3:Y:S04]  /*0920*/  LDG.E.EL.U16 R43, desc[UR6][R36.64+0x400] ;  /* 0x00040006242b7981 */ /* 0x001ee8000c2e1500 */
[----:B------:R-:W0:Y:S04]  /*0930*/  LDS.U16 R53, [R2+0x1450] ;  /* 0x0014500002357984 */ /* 0x000e280000000400 */
[----:B------:R-:W0:Y:S04]  /*0940*/  LDS.U16 R54, [R2+0x1860] ;  /* 0x0018600002367984 */ /* 0x000e280000000400 */
[----:B------:R-:W0:Y:S01]  /*0950*/  LDS.U16 R45, [R2+0x1c70] ;  /* 0x001c7000022d7984 */ /* 0x000e220000000400 */
[----:B------:R-:W-:Y:S06]  /*0960*/  BAR.SYNC.DEFER_BLOCKING 0x0 ;  /* 0x0000000000007b1d */ /* 0x000fec0000010000 */
[----:B--2---:R4:W-:Y:S02]  /*0970*/  STS.128 [R0], R24 ;  /* 0x0000001800007388 */ /* 0x0049e40000000c00 */
[----:B------:R-:W-:Y:S06]  /*0980*/  BAR.SYNC.DEFER_BLOCKING 0x0 ;  /* 0x0000000000007b1d */ /* 0x000fec0000010000 */
[----:B------:R-:W2:Y:S04]  /*0990*/  LDG.E.EL.U16 R42, desc[UR6][R10.64+0x400] ;  /* 0x000400060a2a7981 */ /* 0x000ea8000c2e1500 */
[----:B------:R-:W0:Y:S04]  /*09a0*/  LDS.U16 R32, [R2] ;  /* 0x0000000002207984 */ /* 0x000e280000000400 */
[----:B------:R-:W0:Y:S04]  /*09b0*/  LDS.U16 R22, [R2+0x410] ;  /* 0x0004100002167984 */ /* 0x000e280000000400 */
[----:B------:R-:W0:Y:S04]  /*09c0*/  LDS.U16 R17, [R2+0x820] ;  /* 0x0008200002117984 */ /* 0x000e280000000400 */
[----:B------:R-:W-:Y:S04]  /*09d0*/  LDS.U16 R18, [R2+0xc30] ;  /* 0x000c300002127984 */ /* 0x000fe80000000400 */
[----:B------:R-:W-:Y:S04]  /*09e0*/  LDS.U16 R20, [R2+0x1450] ;  /* 0x0014500002147984 */ /* 0x000fe80000000400 */
[----:B------:R-:W0:Y:S04]  /*09f0*/  LDS.U16 R19, [R2+0x1040] ;  /* 0x0010400002137984 */ /* 0x000e280000000400 */
[----:B------:R-:W-:Y:S04]  /*0a00*/  LDS.U16 R16, [R2+0x1860] ;  /* 0x0018600002107984 */ /* 0x000fe80000000400 */
[----:B------:R-:W0:Y:S01]  /*0a10*/  LDS.U16 R21, [R2+0x1c70] ;  /* 0x001c700002157984 */ /* 0x000e220000000400 */
[----:B-1----:R-:W-:-:S02]  /*0a20*/  SHF.L.U32 R46, R46, 0x10, RZ ;  /* 0x000000102e2e7819 */ /* 0x002fc400000006ff */
[----:B---3--:R-:W-:Y:S01]  /*0a30*/  SHF.L.U32 R23, R55, 0x10, RZ ;  /* 0x0000001037177819 */ /* 0x008fe200000006ff */
[----:B------:R-:W-:Y:S01]  /*0a40*/  BAR.SYNC.DEFER_BLOCKING 0x0 ;  /* 0x0000000000007b1d */ /* 0x000fe20000010000 */
[----:B----4-:R-:W-:Y:S02]  /*0a50*/  SHF.L.U32 R24, R47, 0x10, RZ ;  /* 0x000000102f187819 */ /* 0x010fe400000006ff */
[----:B-----5:R-:W-:Y:S02]  /*0a60*/  SHF.L.U32 R48, R48, 0x10, RZ ;  /* 0x0000001030307819 */ /* 0x020fe400000006ff */
[----:B------:R-:W-:Y:S02]  /*0a70*/  SHF.L.U32 R26, R49, 0x10, RZ ;  /* 0x00000010311a7819 */ /* 0x000fe400000006ff */
[----:B------:R-:W-:Y:S02]  /*0a80*/  SHF.L.U32 R52, R52, 0x10, RZ ;  /* 0x0000001034347819 */ /* 0x000fe400000006ff */
[----:B0-----:R-:W-:-:S02]  /*0a90*/  SHF.L.U32 R56, R53, 0x10, RZ ;  /* 0x0000001035387819 */ /* 0x001fc400000006ff */
[----:B------:R-:W-:Y:S02]  /*0aa0*/  SHF.L.U32 R54, R54, 0x10, RZ ;  /* 0x0000001036367819 */ /* 0x000fe400000006ff */
[----:B------:R-:W-:Y:S02]  /*0ab0*/  SHF.L.U32 R58, R45, 0x10, RZ ;  /* 0x000000102d3a7819 */ /* 0x000fe400000006ff */
[----:B------:R-:W-:Y:S01]  /*0ac0*/  SHF.L.U32 R60, R43, 0x10, RZ ;  /* 0x000000102b3c7819 */ /* 0x000fe200000006ff */
[--C-:B------:R-:W-:Y:S01]  /*0ad0*/  FADD R43, R46, R23.reuse ;  /* 0x000000172e2b7221 */ /* 0x100fe20000000000 */
[----:B------:R-:W-:Y:S01]  /*0ae0*/  SHF.L.U32 R27, R44, 0x10, RZ ;  /* 0x000000102c1b7819 */ /* 0x000fe200000006ff */
[--C-:B------:R-:W-:Y:S01]  /*0af0*/  FADD R25, R24, R23.reuse ;  /* 0x0000001718197221 */ /* 0x100fe20000000000 */
[----:B------:R-:W-:Y:S01]  /*0b00*/  SHF.L.U32 R53, R32, 0x10, RZ ;  /* 0x0000001020357819 */ /* 0x000fe200000006ff */
[--C-:B------:R-:W-:Y:S01]  /*0b10*/  FADD R45, R48, R23.reuse ;  /* 0x00000017302d7221 */ /* 0x100fe20000000000 */
[--C-:B------:R-:W-:Y:S01]  /*0b20*/  FADD R44, R26, R23.reuse ;  /* 0x000000171a2c7221 */ /* 0x100fe20000000000 */
[--C-:B------:R-:W-:Y:S01]  /*0b30*/  FADD R47, R52, R23.reuse ;  /* 0x00000017342f7221 */ /* 0x100fe20000000000 */
[--C-:B------:R-:W-:Y:S01]  /*0b40*/  FADD R46, R56, R23.reuse ;  /* 0x00000017382e7221 */ /* 0x100fe20000000000 */
[--C-:B------:R-:W-:Y:S01]  /*0b50*/  FADD R49, R54, R23.reuse ;  /* 0x0000001736317221 */ /* 0x100fe20000000000 */
[----:B------:R-:W-:Y:S01]  /*0b60*/  FADD R32, R58, R23 ;  /* 0x000000173a207221 */ /* 0x000fe20000000000 */
[----:B------:R-:W-:Y:S01]  /*0b70*/  SHF.L.U32 R23, R22, 0x10, RZ ;  /* 0x0000001016177819 */ /* 0x000fe200000006ff */
[----:B------:R-:W-:Y:S01]  /*0b80*/  FADD R26, R27, R60 ;  /* 0x0000003c1b1a7221 */ /* 0x000fe20000000000 */
[----:B------:R-:W-:-:S02]  /*0b90*/  SHF.L.U32 R17, R17, 0x10, RZ ;  /* 0x0000001011117819 */ /* 0x000fc400000006ff */
[----:B------:R-:W-:Y:S02]  /*0ba0*/  SHF.L.U32 R19, R19, 0x10, RZ ;  /* 0x0000001013137819 */ /* 0x000fe400000006ff */
[----:B------:R-:W-:Y:S02]  /*0bb0*/  SHF.L.U32 R21, R21, 0x10, RZ ;  /* 0x0000001015157819 */ /* 0x000fe400000006ff */
[----:B--2---:R-:W-:-:S05]  /*0bc0*/  SHF.L.U32 R24, R42, 0x10, RZ ;  /* 0x000000102a187819 */ /* 0x004fca00000006ff */
[--C-:B------:R-:W-:Y:S01]  /*0bd0*/  FADD R42, R23, R24.reuse ;  /* 0x00000018172a7221 */ /* 0x100fe20000000000 */
[----:B------:R-:W-:Y:S01]  /*0be0*/  SHF.L.U32 R23, R18, 0x10, RZ ;  /* 0x0000001012177819 */ /* 0x000fe200000006ff */
[--C-:B------:R-:W-:Y:S01]  /*0bf0*/  FADD R18, R17, R24.reuse ;  /* 0x0000001811127221 */ /* 0x100fe20000000000 */
[----:B------:R-:W-:Y:S01]  /*0c00*/  SHF.L.U32 R17, R20, 0x10, RZ ;  /* 0x0000001014117819 */ /* 0x000fe200000006ff */
[----:B------:R-:W-:Y:S01]  /*0c10*/  FFMA R42, R26, R42, R25 ;  /* 0x0000002a1a2a7223 */ /* 0x000fe20000000019 */
[--C-:B------:R-:W-:Y:S01]  /*0c20*/  FADD R53, R53, R24.reuse ;  /* 0x0000001835357221 */ /* 0x100fe20000000000 */
[--C-:B------:R-:W-:Y:S01]  /*0c30*/  FADD R25, R23, R24.reuse ;  /* 0x0000001817197221 */ /* 0x100fe20000000000 */
[----:B------:R-:W-:Y:S01]  /*0c40*/  SHF.L.U32 R23, R16, 0x10, RZ ;  /* 0x0000001010177819 */ /* 0x000fe200000006ff */
[--C-:B------:R-:W-:Y:S01]  /*0c50*/  FADD R17, R17, R24.reuse ;  /* 0x0000001811117221 */ /* 0x100fe20000000000 */
[C---:B------:R-:W-:Y:S01]  /*0c60*/  FFMA R43, R26.reuse, R53, R43 ;  /* 0x000000351a2b7223 */ /* 0x040fe2000000002b */
[--C-:B------:R-:W-:Y:S01]  /*0c70*/  FADD R19, R19, R24.reuse ;  /* 0x0000001813137221 */ /* 0x100fe20000000000 */
[--C-:B------:R-:W-:Y:S01]  /*0c80*/  FADD R21, R21, R24.reuse ;  /* 0x0000001815157221 */ /* 0x100fe20000000000 */
[----:B------:R-:W-:Y:S01]  /*0c90*/  FADD R16, R23, R24 ;  /* 0x0000001817107221 */ /* 0x000fe20000000000 */
[C---:B------:R-:W-:Y:S01]  /*0ca0*/  FFMA R46, R26.reuse, R17, R46 ;  /* 0x000000111a2e7223 */ /* 0x040fe2000000002e */
[C---:B------:R-:W-:Y:S01]  /*0cb0*/  FFMA R45, R26.reuse, R18, R45 ;  /* 0x000000121a2d7223 */ /* 0x040fe2000000002d */
[C---:B------:R-:W-:Y:S01]  /*0cc0*/  FFMA R44, R26.reuse, R25, R44 ;  /* 0x000000191a2c7223 */ /* 0x040fe2000000002c */
[----:B------:R-:W-:Y:S01]  /*0cd0*/  FFMA R47, R26, R19, R47 ;  /* 0x000000131a2f7223 */ /* 0x000fe2000000002f */
[----:B------:R-:W-:Y:S01]  /*0ce0*/  F2FP.BF16.F32.PACK_AB R17, R42, R43 ;  /* 0x0000002b2a11723e */ /* 0x000fe200000010ff */
[C---:B------:R-:W-:Y:S01]  /*0cf0*/  FFMA R49, R26.reuse, R16, R49 ;  /* 0x000000101a317223 */ /* 0x040fe20000000031 */
        /* <DEDUP_REMOVED lines=21> */
[----:B------:R-:W-:-:S05]  /*0e50*/  IADD3 R25, R29, 0x400, RZ ;  /* 0x000004001d197810 */ /* 0x000fca0007ffe0ff */
[C---:B0-----:R-:W-:Y:S01]  /*0e60*/  IMAD.WIDE R20, R25.reuse, 0x2, R14 ;  /* 0x0000000219147825 */ /* 0x041fe200078e020e */
[----:B-1----:R-:W-:Y:S05]  /*0e70*/  STG.E.128 desc[UR6][R50.64], R16 ;  /* 0x0000001032007986 */ /* 0x002fea000c101d06 */
[----:B------:R-:W2:Y:S01]  /*0e80*/  LDG.E.EF.128 R20, desc[UR6][R20.64] ;  /* 0x0000000614147981 */ /* 0x000ea2000c0e1d00 */
[----:B------:R-:W-:Y:S01]  /*0e90*/  BAR.SYNC.DEFER_BLOCKING 0x0 ;  /* 0x0000000000007b1d */ /* 0x000fe20000010000 */
[----:B------:R-:W-:-:S05]  /*0ea0*/  IMAD.WIDE R24, R25, 0x2, R34 ;  /* 0x0000000219187825 */ /* 0x000fca00078e0222 */
[----:B--2---:R0:W-:Y:S02]  /*0eb0*/  STS.128 [R0], R20 ;  /* 0x0000001400007388 */ /* 0x0041e40000000c00 */
[----:B------:R-:W-:Y:S06]  /*0ec0*/  BAR.SYNC.DEFER_BLOCKING 0x0 ;  /* 0x0000000000007b1d */ /* 0x000fec0000010000 */
[----:B------:R-:W2:Y:S04]  /*0ed0*/  LDG.E.EF.128 R24, desc[UR6][R24.64] ;  /* 0x0000000618187981 */ /* 0x000ea8000c0e1d00 */
[----:B------:R-:W3:Y:S04]  /*0ee0*/  LDG.E.EL.U16 R36, desc[UR6][R36.64+0x800] ;  /* 0x0008000624247981 */ /* 0x000ee8000c2e1500 */
[----:B------:R-:W4:Y:S04]  /*0ef0*/  LDG.E.EL.U16 R55, desc[UR6][R40.64+0x800] ;  /* 0x0008000628377981 */ /* 0x000f28000c2e1500 */
[----:B------:R-:W-:Y:S04]  /*0f00*/  LDS.U16 R48, [R2] ;  /* 0x0000000002307984 */ /* 0x000fe80000000400 */
[----:B------:R-:W5:Y:S04]  /*0f10*/  LDG.E.EL.U16 R54, desc[UR6][R12.64+0x800] ;  /* 0x000800060c367981 */ /* 0x000f68000c2e1500 */
[----:B------:R-:W-:Y:S04]  /*0f20*/  LDS.U16 R50, [R2+0x410] ;  /* 0x0004100002327984 */ /* 0x000fe80000000400 */
[----:B------:R-:W1:Y:S04]  /*0f30*/  LDS.U16 R51, [R2+0x820] ;  /* 0x0008200002337984 */ /* 0x000e680000000400 */
[----:B------:R-:W0:Y:S04]  /*0f40*/  LDS.U16 R52, [R2+0xc30] ;  /* 0x000c300002347984 */ /* 0x000e280000000400 */
[----:B------:R-:W0:Y:S04]  /*0f50*/  LDS.U16 R53, [R2+0x1040] ;  /* 0x0010400002357984 */ /* 0x000e280000000400 */
[----:B------:R-:W0:Y:S04]  /*0f60*/  LDS.U16 R23, [R2+0x1450] ;  /* 0x0014500002177984 */ /* 0x000e280000000400 */
[----:B------:R-:W0:Y:S04]  /*0f70*/  LDS.U16 R20, [R2+0x1860] ;  /* 0x0018600002147984 */ /* 0x000e280000000400 */
[----:B------:R-:W0:Y:S01]  /*0f80*/  LDS.U16 R19, [R2+0x1c70] ;  /* 0x001c700002137984 */ /* 0x000e220000000400 */
[----:B------:R-:W-:Y:S06]  /*0f90*/  BAR.SYNC.DEFER_BLOCKING 0x0 ;  /* 0x0000000000007b1d */ /* 0x000fec0000010000 */
[----:B--2---:R2:W-:Y:S02]  /*0fa0*/  STS.128 [R0], R24 ;  /* 0x0000001800007388 */ /* 0x0045e40000000c00 */
[----:B------:R-:W-:Y:S06]  /*0fb0*/  BAR.SYNC.DEFER_BLOCKING 0x0 ;  /* 0x0000000000007b1d */ /* 0x000fec0000010000 */
[----:B0-----:R-:W2:Y:S04]  /*0fc0*/  LDG.E.EL.U16 R21, desc[UR6][R10.64+0x800] ;  /* 0x000800060a157981 */ /* 0x001ea8000c2e1500 */
[----:B------:R-:W0:Y:S04]  /*0fd0*/  LDS.U16 R22, [R2] ;  /* 0x0000000002167984 */ /* 0x000e280000000400 */
[----:B------:R-:W2:Y:S01]  /*0fe0*/  LDS.U16 R17, [R2+0x410] ;  /* 0x0004100002117984 */ /* 0x000ea20000000400 */
[----:B---3--:R-:W-:-:S02]  /*0ff0*/  SHF.L.U32 R37, R36, 0x10, RZ ;  /* 0x0000001024257819 */ /* 0x008fc400000006ff */
[----:B----4-:R-:W-:Y:S01]  /*1000*/  SHF.L.U32 R16, R55, 0x10, RZ ;  /* 0x0000001037107819 */ /* 0x010fe200000006ff */
[----:B------:R-:W3:Y:S01]  /*1010*/  LDS.U16 R26, [R2+0x1860] ;  /* 0x00186000021a7984 */ /* 0x000ee20000000400 */
[----:B-----5:R-:W-:Y:S02]  /*1020*/  SHF.L.U32 R18, R54, 0x10, RZ ;  /* 0x0000001036127819 */ /* 0x020fe400000006ff */
[----:B-1----:R-:W-:Y:S01]  /*1030*/  SHF.L.U32 R51, R51, 0x10, RZ ;  /* 0x0000001033337819 */ /* 0x002fe200000006ff */
[----:B------:R-:W-:Y:S01]  /*1040*/  FADD R16, R16, R37 ;  /* 0x0000002510107221 */ /* 0x000fe20000000000 */
[----:B------:R-:W-:Y:S02]  /*1050*/  SHF.L.U32 R37, R48, 0x10, RZ ;  /* 0x0000001030257819 */ /* 0x000fe400000006ff */
[----:B--2---:R-:W-:Y:S02]  /*1060*/  SHF.L.U32 R25, R52, 0x10, RZ ;  /* 0x0000001034197819 */ /* 0x004fe400000006ff */
[----:B------:R-:W-:-:S02]  /*1070*/  SHF.L.U32 R27, R53, 0x10, RZ ;  /* 0x00000010351b7819 */ /* 0x000fc400000006ff */
[----:B------:R-:W-:Y:S02]  /*1080*/  SHF.L.U32 R55, R50, 0x10, RZ ;  /* 0x0000001032377819 */ /* 0x000fe400000006ff */
[----:B------:R-:W-:Y:S02]  /*1090*/  SHF.L.U32 R23, R23, 0x10, RZ ;  /* 0x0000001017177819 */ /* 0x000fe400000006ff */
[----:B------:R-:W-:Y:S02]  /*10a0*/  SHF.L.U32 R57, R20, 0x10, RZ ;  /* 0x0000001014397819 */ /* 0x000fe400000006ff */
[----:B------:R-:W-:Y:S01]  /*10b0*/  SHF.L.U32 R59, R19, 0x10, RZ ;  /* 0x00000010133b7819 */ /* 0x000fe200000006ff */
[--C-:B------:R-:W-:Y:S01]  /*10c0*/  FADD R53, R51, R18.reuse ;  /* 0x0000001233357221 */ /* 0x100fe20000000000 */
[--C-:B------:R-:W-:Y:S01]  /*10d0*/  FADD R61, R37, R18.reuse ;  /* 0x00000012253d7221 */ /* 0x100fe20000000000 */
[--C-:B------:R-:W-:Y:S01]  /*10e0*/  FADD R51, R27, R18.reuse ;  /* 0x000000121b337221 */ /* 0x100fe20000000000 */
[--C-:B------:R-:W-:Y:S01]  /*10f0*/  FADD R37, R55, R18.reuse ;  /* 0x0000001237257221 */ /* 0x100fe20000000000 */
[--C-:B------:R-:W-:Y:S01]  /*1100*/  FADD R23, R23, R18.reuse ;  /* 0x0000001217177221 */ /* 0x100fe20000000000 */
[----:B------:R-:W-:Y:S01]  /*1110*/  FADD R27, R57, R18 ;  /* 0x00000012391b7221 */ /* 0x000fe20000000000 */
[----:B------:R-:W1:Y:S01]  /*1120*/  LDS.U16 R20, [R2+0xc30] ;  /* 0x000c300002147984 */ /* 0x000e620000000400 */
[----:B0-----:R-:W-:-:S03]  /*1130*/  SHF.L.U32 R24, R22, 0x10, RZ ;  /* 0x0000001016187819 */ /* 0x001fc600000006ff */
[----:B------:R-:W0:Y:S01]  /*1140*/  LDS.U16 R22, [R2+0x820] ;  /* 0x0008200002167984 */ /* 0x000e220000000400 */
[----:B------:R-:W-:-:S03]  /*1150*/  SHF.L.U32 R36, R17, 0x10, RZ ;  /* 0x0000001011247819 */ /* 0x000fc600000006ff */
[----:B------:R-:W-:Y:S01]  /*1160*/  LDS.U16 R17, [R2+0x1c70] ;  /* 0x001c700002117984 */ /* 0x000fe20000000400 */
[----:B---3--:R-:W-:Y:S02]  /*1170*/  SHF.L.U32 R26, R26, 0x10, RZ ;  /* 0x000000101a1a7819 */ /* 0x008fe400000006ff */
[----:B-1----:R-:W-:Y:S02]  /*1180*/  SHF.L.U32 R20, R20, 0x10, RZ ;  /* 0x0000001014147819 */ /* 0x002fe400000006ff */
[----:B0-----:R-:W-:Y:S02]  /*1190*/  SHF.L.U32 R22, R22, 0x10, RZ ;  /* 0x0000001016167819 */ /* 0x001fe400000006ff */
[----:B------:R-:W-:Y:S01]  /*11a0*/  SHF.L.U32 R19, R21, 0x10, RZ ;  /* 0x0000001015137819 */ /* 0x000fe200000006ff */
[--C-:B------:R-:W-:Y:S01]  /*11b0*/  FADD R21, R25, R18.reuse ;  /* 0x0000001219157221 */ /* 0x100fe20000000000 */
[----:B------:R-:W-:Y:S02]  /*11c0*/  FADD R25, R59, R18 ;  /* 0x000000123b197221 */ /* 0x000fe40000000000 */
[----:B------:R-:W0:Y:S01]  /*11d0*/  LDS.U16 R18, [R2+0x1040] ;  /* 0x0010400002127984 */ /* 0x000e220000000400 */
[----:B------:R-:W-:-:S04]  /*11e0*/  FADD R24, R24, R19 ;  /* 0x0000001318187221 */ /* 0x000fc80000000000 */
[----:B------:R-:W-:Y:S02]  /*11f0*/  FFMA R57, R16, R24, R61 ;  /* 0x0000001810397223 */ /* 0x000fe4000000003d */
[----:B------:R-:W1:Y:S01]  /*1200*/  LDS.U16 R24, [R2+0x1450] ;  /* 0x0014500002187984 */ /* 0x000e620000000400 */
[--C-:B------:R-:W-:Y:S01]  /*1210*/  FADD R36, R36, R19.reuse ;  /* 0x0000001324247221 */ /* 0x100fe20000000000 */
[--C-:B------:R-:W-:Y:S01]  /*1220*/  FADD R22, R22, R19.reuse ;  /* 0x0000001316167221 */ /* 0x100fe20000000000 */
[--C-:B------:R-:W-:Y:S01]  /*1230*/  FADD R20, R20, R19.reuse ;  /* 0x0000001314147221 */ /* 0x100fe20000000000 */
[----:B------:R-:W-:Y:S01]  /*1240*/  FADD R26, R26, R19 ;  /* 0x000000131a1a7221 */ /* 0x000fe20000000000 */
[C---:B------:R-:W-:Y:S01]  /*1250*/  FFMA R52, R16.reuse, R36, R37 ;  /* 0x0000002410347223 */ /* 0x040fe20000000025 */
[C---:B------:R-:W-:Y:S01]  /*1260*/  FFMA R53, R16.reuse, R22, R53 ;  /* 0x0000001610357223 */ /* 0x040fe20000000035 */
[C---:B------:R-:W-:Y:S01]  /*1270*/  FFMA R50, R16.reuse, R20, R21 ;  /* 0x0000001410327223 */ /* 0x040fe20000000015 */
[----:B------:R-:W-:Y:S01]  /*1280*/  FFMA R27, R16, R26, R27 ;  /* 0x0000001a101b7223 */ /* 0x000fe2000000001b */
[----:B0-----:R-:W-:-:S05]  /*1290*/  SHF.L.U32 R18, R18, 0x10, RZ ;  /* 0x0000001012127819 */ /* 0x001fca00000006ff */
[----:B------:R-:W-:Y:S01]  /*12a0*/  FADD R18, R18, R19 ;  /* 0x0000001312127221 */ /* 0x000fe20000000000 */
[----:B-1----:R-:W-:-:S03]  /*12b0*/  SHF.L.U32 R24, R24, 0x10, RZ ;  /* 0x0000001018187819 */ /* 0x002fc600000006ff */
[----:B------:R-:W-:Y:S01]  /*12c0*/  FFMA R51, R16, R18, R51 ;  /* 0x0000001210337223 */ /* 0x000fe20000000033 */
[----:B------:R-:W-:Y:S01]  /*12d0*/  SHF.L.U32 R18, R17, 0x10, RZ ;  /* 0x0000001011127819 */ /* 0x000fe200000006ff */
[----:B------:R-:W-:-:S04]  /*12e0*/  FADD R24, R24, R19 ;  /* 0x0000001318187221 */ /* 0x000fc80000000000 */
[----:B------:R-:W-:Y:S01]  /*12f0*/  FADD R18, R18, R19 ;  /* 0x0000001312127221 */ /* 0x000fe20000000000 */
[----:B------:R-:W-:Y:S01]  /*1300*/  FFMA R48, R16, R24, R23 ;  /* 0x0000001810307223 */ /* 0x000fe20000000017 */
[----:B------:R-:W-:Y:S02]  /*1310*/  F2FP.BF16.F32.PACK_AB R17, R52, R57 ;  /* 0x000000393411723e */ /* 0x000fe400000010ff */
[----:B------:R-:W-:Y:S01]  /*1320*/  FFMA R24, R16, R18, R25 ;  /* 0x0000001210187223 */ /* 0x000fe20000000019 */
[----:B------:R-:W-:Y:S01]  /*1330*/  F2FP.BF16.F32.PACK_AB R19, R50, R53 ;  /* 0x000000353213723e */ /* 0x000fe200000010ff */
[----:B------:R-:W-:Y:S01]  /*1340*/  BAR.SYNC.DEFER_BLOCKING 0x0 ;  /* 0x0000000000007b1d */ /* 0x000fe20000010000 */
[C---:B------:R-:W-:Y:S02]  /*1350*/  PRMT R20, R17.reuse, 0x7610, R20 ;  /* 0x0000761011147816 */ /* 0x040fe40000000014 */
[----:B------:R-:W-:Y:S02]  /*1360*/  PRMT R21, R17, 0x7632, R21 ;  /* 0x0000763211157816 */ /* 0x000fe40000000015 */
[----:B------:R-:W-:-:S02]  /*1370*/  F2FP.BF16.F32.PACK_AB R16, R48, R51 ;  /* 0x000000333010723e */ /* 0x000fc400000010ff */
[----:B------:R-:W-:Y:S02]  /*1380*/  F2FP.BF16.F32.PACK_AB R17, R24, R27 ;  /* 0x0000001b1811723e */ /* 0x000fe400000010ff */
[----:B------:R-:W-:Y:S02]  /*1390*/  PRMT R22, R19, 0x7632, R22 ;  /* 0x0000763213167816 */ /* 0x000fe40000000016 */
[C---:B------:R-:W-:Y:S02]  /*13a0*/  PRMT R23, R16.reuse, 0x7610, R23 ;  /* 0x0000761010177816 */ /* 0x040fe40000000017 */
        /* <DEDUP_REMOVED lines=13> */
[----:B------:R-:W-:-:S02]  /*1480*/  IADD3 R37, R29, 0x400, RZ ;  /* 0x000004001d257810 */ /* 0x000fc40007ffe0ff */
[----:B------:R-:W-:-:S03]  /*1490*/  IADD3 R59, R29, 0x600, RZ ;  /* 0x000006001d3b7810 */ /* 0x000fc60007ffe0ff */
[----:B------:R-:W-:-:S04]  /*14a0*/  IMAD.WIDE R36, R37, 0x2, R34 ;  /* 0x0000000225247825 */ /* 0x000fc800078e0222 */
[----:B0-----:R-:W-:Y:S01]  /*14b0*/  IMAD.WIDE R20, R59, 0x2, R14 ;  /* 0x000000023b147825 */ /* 0x001fe200078e020e */
[----:B-1----:R0:W-:Y:S05]  /*14c0*/  STG.E.128 desc[UR6][R36.64], R16 ;  /* 0x0000001024007986 */ /* 0x0021ea000c101d06 */
[----:B------:R-:W2:Y:S01]  /*14d0*/  LDG.E.EF.128 R20, desc[UR6][R20.64] ;  /* 0x0000000614147981 */ /* 0x000ea2000c0e1d00 */
[----:B------:R-:W-:Y:S01]  /*14e0*/  BAR.SYNC.DEFER_BLOCKING 0x0 ;  /* 0x0000000000007b1d */ /* 0x000fe20000010000 */
[----:B------:R-:W-:-:S04]  /*14f0*/  LOP3.LUT R25, R38, 0x3000, RZ, 0xfc, !PT ;  /* 0x0000300026197812 */ /* 0x000fc800078efcff */
[----:B------:R-:W-:-:S04]  /*1500*/  IADD3 R54, P0, R25, UR8, RZ ;  /* 0x0000000819367c10 */ /* 0x000fc8000ff1e0ff */
[----:B------:R-:W-:Y:S01]  /*1510*/  IADD3.X R55, R39, UR9, RZ, P0, !PT ;  /* 0x0000000927377c10 */ /* 0x000fe200087fe4ff */
[----:B0-----:R-:W-:-:S04]  /*1520*/  IMAD.WIDE R36, R59, 0x2, R34 ;  /* 0x000000023b247825 */ /* 0x001fc800078e0222 */
[----:B------:R-:W-:-:S04]  /*1530*/  FADD R59, R43, -R6 ;  /* 0x800000062b3b7221 */ /* 0x000fc80000000000 */
[----:B------:R-:W-:-:S04]  /*1540*/  FFMA R6, R59, 0.5, R6 ;  /* 0x3f0000003b067823 */ /* 0x000fc80000000006 */
[----:B------:R-:W-:-:S04]  /*1550*/  FADD R43, R43, -R6 ;  /* 0x800000062b2b7221 */ /* 0x000fc80000000000 */
[----:B------:R-:W-:Y:S01]  /*1560*/  FFMA R43, R59, R43, RZ ;  /* 0x0000002b3b2b7223 */ /* 0x000fe200000000ff */
[----:B--2---:R0:W-:Y:S01]  /*1570*/  STS.128 [R0], R20 ;  /* 0x0000001400007388 */ /* 0x0041e20000000c00 */
[----:B------:R-:W-:Y:S06]  /*1580*/  BAR.SYNC.DEFER_BLOCKING 0x0 ;  /* 0x0000000000007b1d */ /* 0x000fec0000010000 */
[----:B------:R1:W2:Y:S04]  /*1590*/  LDG.E.EL.U16 R56, desc[UR6][R40.64+0xc00] ;  /* 0x000c000628387981 */ /* 0x0002a8000c2e1500 */
[----:B------:R-:W3:Y:S04]  /*15a0*/  LDG.E.EL.U16 R54, desc[UR6][R54.64+0xc00] ;  /* 0x000c000636367981 */ /* 0x000ee8000c2e1500 */
[----:B------:R-:W4:Y:S01]  /*15b0*/  LDG.E.EF.128 R16, desc[UR6][R36.64] ;  /* 0x0000000624107981 */ /* 0x000f22000c0e1d00 */
[----:B0-----:R-:W-:Y:S01]  /*15c0*/  FADD R21, -R6, R57 ;  /* 0x0000003906157221 */ /* 0x001fe20000000100 */
[----:B------:R-:W-:-:S03]  /*15d0*/  FADD R20, R42, -R7 ;  /* 0x800000072a147221 */ /* 0x000fc60000000000 */
[----:B------:R-:W-:Y:S01]  /*15e0*/  FFMA R26, R21, 0.3333333432674407959, R6 ;  /* 0x3eaaaaab151a7823 */ /* 0x000fe20000000006 */
[----:B------:R-:W-:-:S03]  /*15f0*/  FFMA R7, R20, 0.5, R7 ;  /* 0x3f00000014077823 */ /* 0x000fc60000000007 */
[----:B------:R-:W-:Y:S01]  /*1600*/  FADD R6, R57, -R26 ;  /* 0x8000001a39067221 */ /* 0x000fe20000000000 */
[----:B------:R-:W-:-:S03]  /*1610*/  FADD R38, -R7, R52 ;  /* 0x0000003407267221 */ /* 0x000fc60000000100 */
[----:B------:R-:W-:Y:S01]  /*1620*/  FFMA R6, R21, R6, R43 ;  /* 0x0000000615067223 */ /* 0x000fe2000000002b */
[--C-:B------:R-:W-:Y:S01]  /*1630*/  FADD R21, R42, -R7.reuse ;  /* 0x800000072a157221 */ /* 0x100fe20000000000 */
[----:B------:R-:W-:-:S03]  /*1640*/  FFMA R7, R38, 0.3333333432674407959, R7 ;  /* 0x3eaaaaab26077823 */ /* 0x000fc60000000007 */
[----:B------:R-:W-:Y:S01]  /*1650*/  FFMA R21, R20, R21, RZ ;  /* 0x0000001514157223 */ /* 0x000fe200000000ff */
[----:B------:R-:W-:-:S04]  /*1660*/  FADD R52, R52, -R7 ;  /* 0x8000000734347221 */ /* 0x000fc80000000000 */
[----:B------:R-:W-:Y:S01]  /*1670*/  FFMA R38, R38, R52, R21 ;  /* 0x0000003426267223 */ /* 0x000fe20000000015 */
[----:B------:R-:W-:-:S04]  /*1680*/  FADD R21, R45, -R8 ;  /* 0x800000082d157221 */ /* 0x000fc80000000000 */
[----:B------:R-:W-:-:S04]  /*1690*/  FFMA R8, R21, 0.5, R8 ;  /* 0x3f00000015087823 */ /* 0x000fc80000000008 */
[----:B------:R-:W-:Y:S01]  /*16a0*/  FADD R23, -R8, R53 ;  /* 0x0000003508177221 */ /* 0x000fe20000000100 */
[----:B------:R-:W-:-:S03]  /*16b0*/  FADD R20, R45, -R8 ;  /* 0x800000082d147221 */ /* 0x000fc60000000000 */
[----:B------:R-:W-:Y:S01]  /*16c0*/  FFMA R8, R23, 0.3333333432674407959, R8 ;  /* 0x3eaaaaab17087823 */ /* 0x000fe20000000008 */
[----:B------:R-:W-:-:S03]  /*16d0*/  FFMA R20, R21, R20, RZ ;  /* 0x0000001415147223 */ /* 0x000fc600000000ff */
[----:B------:R-:W-:-:S04]  /*16e0*/  FADD R53, R53, -R8 ;  /* 0x8000000835357221 */ /* 0x000fc80000000000 */
[----:B-1----:R-:W-:Y:S01]  /*16f0*/  FFMA R40, R23, R53, R20 ;  /* 0x0000003517287223 */ /* 0x002fe20000000014 */
[----:B------:R-:W-:-:S04]  /*1700*/  FADD R20, R44, -R9 ;  /* 0x800000092c147221 */ /* 0x000fc80000000000 */
[----:B------:R-:W-:-:S04]  /*1710*/  FFMA R9, R20, 0.5, R9 ;  /* 0x3f00000014097823 */ /* 0x000fc80000000009 */
[----:B------:R-:W-:Y:S01]  /*1720*/  FADD R22, -R9, R50 ;  /* 0x0000003209167221 */ /* 0x000fe20000000100 */
[----:B------:R-:W-:-:S03]  /*1730*/  FADD R21, R44, -R9 ;  /* 0x800000092c157221 */ /* 0x000fc60000000000 */
[----:B------:R-:W-:Y:S01]  /*1740*/  FFMA R41, R22, 0.3333333432674407959, R9 ;  /* 0x3eaaaaab16297823 */ /* 0x000fe20000000009 */
[----:B------:R-:W-:Y:S01]  /*1750*/  FFMA R9, R20, R21, RZ ;  /* 0x0000001514097223 */ /* 0x000fe200000000ff */
[----:B------:R-:W-:-:S04]  /*1760*/  FADD R21, R47, -R28 ;  /* 0x8000001c2f157221 */ /* 0x000fc80000000000 */
[----:B------:R-:W-:-:S04]  /*1770*/  FFMA R28, R21, 0.5, R28 ;  /* 0x3f000000151c7823 */ /* 0x000fc8000000001c */
[----:B------:R-:W-:Y:S01]  /*1780*/  FADD R23, -R28, R51 ;  /* 0x000000331c177221 */ /* 0x000fe20000000100 */
[--C-:B------:R-:W-:Y:S01]  /*1790*/  FADD R20, R47, -R28.reuse ;  /* 0x8000001c2f147221 */ /* 0x100fe20000000000 */
[----:B------:R-:W-:Y:S01]  /*17a0*/  FADD R50, R50, -R41 ;  /* 0x8000002932327221 */ /* 0x000fe20000000000 */
[----:B------:R-:W-:Y:S01]  /*17b0*/  LDS.U16 R47, [R2+0x1040] ;  /* 0x00104000022f7984 */ /* 0x000fe20000000400 */
[----:B------:R-:W-:Y:S01]  /*17c0*/  FFMA R28, R23, 0.3333333432674407959, R28 ;  /* 0x3eaaaaab171c7823 */ /* 0x000fe2000000001c */
[----:B------:R-:W-:-:S03]  /*17d0*/  FFMA R20, R21, R20, RZ ;  /* 0x0000001415147223 */ /* 0x000fc600000000ff */
[----:B------:R-:W-:Y:S01]  /*17e0*/  FADD R42, R51, -R28 ;  /* 0x8000001c332a7221 */ /* 0x000fe20000000000 */
[----:B------:R-:W-:-:S03]  /*17f0*/  FADD R21, R49, -R30 ;  /* 0x8000001e31157221 */ /* 0x000fc60000000000 */
[----:B------:R-:W-:Y:S01]  /*1800*/  FFMA R42, R23, R42, R20 ;  /* 0x0000002a172a7223 */ /* 0x000fe20000000014 */
[----:B------:R-:W-:Y:S01]  /*1810*/  FADD R20, R46, -R31 ;  /* 0x8000001f2e147221 */ /* 0x000fe20000000000 */
[----:B------:R-:W-:-:S03]  /*1820*/  FFMA R30, R21, 0.5, R30 ;  /* 0x3f000000151e7823 */ /* 0x000fc6000000001e */
[----:B------:R-:W-:Y:S01]  /*1830*/  FFMA R31, R20, 0.5, R31 ;  /* 0x3f000000141f7823 */ /* 0x000fe2000000001f */
[----:B------:R-:W-:Y:S01]  /*1840*/  FADD R44, R49, -R30 ;  /* 0x8000001e312c7221 */ /* 0x000fe20000000000 */
[----:B------:R-:W-:Y:S01]  /*1850*/  FFMA R9, R22, R50, R9 ;  /* 0x0000003216097223 */ /* 0x000fe20000000009 */
[----:B------:R-:W-:Y:S01]  /*1860*/  LDS.U16 R49, [R2+0x1860] ;  /* 0x0018600002317984 */ /* 0x000fe20000000400 */
[----:B------:R-:W-:Y:S01]  /*1870*/  FADD R23, R46, -R31 ;  /* 0x8000001f2e177221 */ /* 0x000fe20000000000 */
[----:B------:R-:W-:Y:S01]  /*1880*/  FFMA R44, R21, R44, RZ ;  /* 0x0000002c152c7223 */ /* 0x000fe200000000ff */
[----:B------:R-:W-:Y:S01]  /*1890*/  FADD R21, -R30, R27 ;  /* 0x0000001b1e157221 */ /* 0x000fe20000000100 */
[----:B------:R-:W5:Y:S01]  /*18a0*/  LDG.E.EL.U16 R22, desc[UR6][R12.64+0xc00] ;  /* 0x000c00060c167981 */ /* 0x000f62000c2e1500 */
[----:B------:R-:W-:Y:S01]  /*18b0*/  FFMA R23, R20, R23, RZ ;  /* 0x0000001714177223 */ /* 0x000fe200000000ff */
[----:B------:R-:W-:Y:S01]  /*18c0*/  FADD R20, -R31, R48 ;  /* 0x000000301f147221 */ /* 0x000fe20000000100 */
[----:B------:R-:W-:Y:S01]  /*18d0*/  FFMA R30, R21, 0.3333333432674407959, R30 ;  /* 0x3eaaaaab151e7823 */ /* 0x000fe2000000001e */
[----:B------:R-:W-:Y:S02]  /*18e0*/  LDS.U16 R46, [R2+0xc30] ;  /* 0x000c3000022e7984 */ /* 0x000fe40000000400 */
[----:B------:R-:W-:Y:S01]  /*18f0*/  FFMA R31, R20, 0.3333333432674407959, R31 ;  /* 0x3eaaaaab141f7823 */ /* 0x000fe2000000001f */
[----:B------:R-:W-:Y:S01]  /*1900*/  FADD R27, R27, -R30 ;  /* 0x8000001e1b1b7221 */ /* 0x000fe20000000000 */
[----:B------:R-:W-:Y:S02]  /*1910*/  LDS.U16 R50, [R2+0x1c70] ;  /* 0x001c700002327984 */ /* 0x000fe40000000400 */
[----:B------:R-:W-:Y:S01]  /*1920*/  FADD R45, R48, -R31 ;  /* 0x8000001f302d7221 */ /* 0x000fe20000000000 */
[----:B------:R-:W-:Y:S01]  /*1930*/  FFMA R44, R21, R27, R44 ;  /* 0x0000001b152c7223 */ /* 0x000fe2000000002c */
[----:B------:R-:W-:Y:S02]  /*1940*/  LDS.U16 R48, [R2+0x1450] ;  /* 0x0014500002307984 */ /* 0x000fe40000000400 */
[----:B------:R-:W-:-:S02]  /*1950*/  FFMA R45, R20, R45, R23 ;  /* 0x0000002d142d7223 */ /* 0x000fc40000000017 */
[----:B------:R-:W0:Y:S04]  /*1960*/  LDS.U16 R21, [R2] ;  /* 0x0000000002157984 */ /* 0x000e280000000400 */
[----:B------:R-:W1:Y:S01]  /*1970*/  LDS.U16 R23, [R2+0x410] ;  /* 0x0004100002177984 */ /* 0x000e620000000400 */
[----:B--2---:R-:W-:Y:S02]  /*1980*/  SHF.L.U32 R56, R56, 0x10, RZ ;  /* 0x0000001038387819 */ /* 0x004fe400000006ff */
[----:B---3--:R-:W-:-:S05]  /*1990*/  SHF.L.U32 R43, R54, 0x10, RZ ;  /* 0x00000010362b7819 */ /* 0x008fca00000006ff */
[----:B------:R-:W-:Y:S02]  /*19a0*/  FADD R27, R56, R43 ;  /* 0x0000002b381b7221 */ /* 0x000fe40000000000 */
[----:B------:R-:W2:Y:S01]  /*19b0*/  LDS.U16 R43, [R2+0x820] ;  /* 0x00082000022b7984 */ /* 0x000ea20000000400 */
[----:B------:R-:W-:Y:S06]  /*19c0*/  BAR.SYNC.DEFER_BLOCKING 0x0 ;  /* 0x0000000000007b1d */ /* 0x000fec0000010000 */
[----:B----4-:R3:W-:Y:S02]  /*19d0*/  STS.128 [R0], R16 ;  /* 0x0000001000007388 */ /* 0x0107e40000000c00 */
[----:B------:R-:W-:Y:S06]  /*19e0*/  BAR.SYNC.DEFER_BLOCKING 0x0 ;  /* 0x0000000000007b1d */ /* 0x000fec0000010000 */
[----:B------:R-:W4:Y:S01]  /*19f0*/  LDG.E.EL.U16 R20, desc[UR6][R10.64+0xc00] ;  /* 0x000c00060a147981 */ /* 0x000f22000c2e1500 */
[----:B0-----:R-:W-:-:S02]  /*1a00*/  SHF.L.U32 R21, R21, 0x10, RZ ;  /* 0x0000001015157819 */ /* 0x001fc400000006ff */
[----:B-1----:R-:W-:Y:S01]  /*1a10*/  SHF.L.U32 R23, R23, 0x10, RZ ;  /* 0x0000001017177819 */ /* 0x002fe200000006ff */
[----:B------:R-:W0:Y:S01]  /*1a20*/  LDS.U16 R19, [R2] ;  /* 0x0000000002137984 */ /* 0x000e220000000400 */
[----:B--2---:R-:W-:Y:S02]  /*1a30*/  SHF.L.U32 R43, R43, 0x10, RZ ;  /* 0x000000102b2b7819 */ /* 0x004fe400000006ff */
[----:B------:R-:W-:Y:S02]  /*1a40*/  SHF.L.U32 R51, R46, 0x10, RZ ;  /* 0x000000102e337819 */ /* 0x000fe400000006ff */
[----:B------:R-:W-:Y:S02]  /*1a50*/  SHF.L.U32 R47, R47, 0x10, RZ ;  /* 0x000000102f2f7819 */ /* 0x000fe400000006ff */
[----:B------:R-:W-:Y:S02]  /*1a60*/  SHF.L.U32 R53, R48, 0x10, RZ ;  /* 0x0000001030357819 */ /* 0x000fe400000006ff */
[----:B------:R-:W-:-:S02]  /*1a70*/  SHF.L.U32 R49, R49, 0x10, RZ ;  /* 0x0000001031317819 */ /* 0x000fc400000006ff */
[----:B---3--:R-:W-:Y:S02]  /*1a80*/  SHF.L.U32 R17, R50, 0x10, RZ ;  /* 0x0000001032117819 */ /* 0x008fe400000006ff */
[----:B-----5:R-:W-:-:S05]  /*1a90*/  SHF.L.U32 R22, R22, 0x10, RZ ;  /* 0x0000001016167819 */ /* 0x020fca00000006ff */
[--C-:B------:R-:W-:Y:S01]  /*1aa0*/  FADD R54, R21, R22.reuse ;  /* 0x0000001615367221 */ /* 0x100fe20000000000 */
[--C-:B------:R-:W-:Y:S01]  /*1ab0*/  FADD R50, R23, R22.reuse ;  /* 0x0000001617327221 */ /* 0x100fe20000000000 */
[--C-:B------:R-:W-:Y:S01]  /*1ac0*/  FADD R18, R43, R22.reuse ;  /* 0x000000162b127221 */ /* 0x100fe20000000000 */
[--C-:B------:R-:W-:Y:S01]  /*1ad0*/  FADD R52, R51, R22.reuse ;  /* 0x0000001633347221 */ /* 0x100fe20000000000 */
[--C-:B------:R-:W-:Y:S01]  /*1ae0*/  FADD R16, R47, R22.reuse ;  /* 0x000000162f107221 */ /* 0x100fe20000000000 */
[--C-:B------:R-:W-:Y:S01]  /*1af0*/  FADD R46, R53, R22.reuse ;  /* 0x00000016352e7221 */ /* 0x100fe20000000000 */
[--C-:B------:R-:W-:Y:S01]  /*1b00*/  FADD R48, R49, R22.reuse ;  /* 0x0000001631307221 */ /* 0x100fe20000000000 */
[----:B------:R-:W-:Y:S01]  /*1b10*/  FADD R22, R17, R22 ;  /* 0x0000001611167221 */ /* 0x000fe20000000000 */
[----:B------:R-:W1:Y:S04]  /*1b20*/  LDS.U16 R21, [R2+0x820] ;  /* 0x0008200002157984 */ /* 0x000e680000000400 */
[----:B------:R-:W2:Y:S01]  /*1b30*/  LDS.U16 R17, [R2+0x410] ;  /* 0x0004100002117984 */ /* 0x000ea20000000400 */
[----:B0-----:R-:W-:-:S03]  /*1b40*/  SHF.L.U32 R19, R19, 0x10, RZ ;  /* 0x0000001013137819 */ /* 0x001fc600000006ff */
[----:B------:R-:W0:Y:S01]  /*1b50*/  LDS.U16 R23, [R2+0xc30] ;  /* 0x000c300002177984 */ /* 0x000e220000000400 */
[----:B-1----:R-:W-:Y:S02]  /*1b60*/  SHF.L.U32 R21, R21, 0x10, RZ ;  /* 0x0000001015157819 */ /* 0x002fe400000006ff */
[----:B--2---:R-:W-:Y:S02]  /*1b70*/  SHF.L.U32 R17, R17, 0x10, RZ ;  /* 0x0000001011117819 */ /* 0x004fe400000006ff */
[----:B0-----:R-:W-:Y:S02]  /*1b80*/  SHF.L.U32 R23, R23, 0x10, RZ ;  /* 0x0000001017177819 */ /* 0x001fe400000006ff */
[----:B----4-:R-:W-:-:S05]  /*1b90*/  SHF.L.U32 R20, R20, 0x10, RZ ;  /* 0x0000001014147819 */ /* 0x010fca00000006ff */
[--C-:B------:R-:W-:Y:S01]  /*1ba0*/  FADD R19, R19, R20.reuse ;  /* 0x0000001413137221 */ /* 0x100fe20000000000 */
[--C-:B------:R-:W-:Y:S01]  /*1bb0*/  FADD R17, R17, R20.reuse ;  /* 0x0000001411117221 */ /* 0x100fe20000000000 */
[----:B------:R-:W-:Y:S02]  /*1bc0*/  FADD R21, R21, R20 ;  /* 0x0000001415157221 */ /* 0x000fe40000000000 */
[C---:B------:R-:W-:Y:S01]  /*1bd0*/  FFMA R49, R27.reuse, R19, R54 ;  /* 0x000000131b317223 */ /* 0x040fe20000000036 */
[C---:B------:R-:W-:Y:S01]  /*1be0*/  FFMA R50, R27.reuse, R17, R50 ;  /* 0x000000111b327223 */ /* 0x040fe20000000032 */
[----:B------:R-:W-:Y:S01]  /*1bf0*/  FFMA R47, R27, R21, R18 ;  /* 0x000000151b2f7223 */ /* 0x000fe20000000012 */
[----:B------:R-:W0:Y:S04]  /*1c00*/  LDS.U16 R17, [R2+0x1040] ;  /* 0x0010400002117984 */ /* 0x000e280000000400 */
[----:B------:R-:W1:Y:S04]  /*1c10*/  LDS.U16 R18, [R2+0x1450] ;  /* 0x0014500002127984 */ /* 0x000e680000000400 */
[----:B------:R-:W2:Y:S04]  /*1c20*/  LDS.U16 R19, [R2+0x1860] ;  /* 0x0018600002137984 */ /* 0x000ea80000000400 */
[----:B------:R-:W3:Y:S01]  /*1c30*/  LDS.U16 R21, [R2+0x1c70] ;  /* 0x001c700002157984 */ /* 0x000ee20000000400 */
[----:B------:R-:W-:-:S04]  /*1c40*/  FADD R23, R23, R20 ;  /* 0x0000001417177221 */ /* 0x000fc80000000000 */
[----:B------:R-:W-:Y:S01]  /*1c50*/  FFMA R52, R27, R23, R52 ;  /* 0x000000171b347223 */ /* 0x000fe20000000034 */
[----:B0-----:R-:W-:Y:S02]  /*1c60*/  SHF.L.U32 R17, R17, 0x10, RZ ;  /* 0x0000001011117819 */ /* 0x001fe400000006ff */
[----:B-1----:R-:W-:Y:S02]  /*1c70*/  SHF.L.U32 R23, R18, 0x10, RZ ;  /* 0x0000001012177819 */ /* 0x002fe400000006ff */
[----:B--2---:R-:W-:Y:S02]  /*1c80*/  SHF.L.U32 R19, R19, 0x10, RZ ;  /* 0x0000001013137819 */ /* 0x004fe400000006ff */
[----:B---3--:R-:W-:Y:S01]  /*1c90*/  SHF.L.U32 R21, R21, 0x10, RZ ;  /* 0x0000001015157819 */ /* 0x008fe200000006ff */
[--C-:B------:R-:W-:Y:S01]  /*1ca0*/  FADD R17, R17, R20.reuse ;  /* 0x0000001411117221 */ /* 0x100fe20000000000 */
[--C-:B------:R-:W-:Y:S01]  /*1cb0*/  FADD R23, R23, R20.reuse ;  /* 0x0000001417177221 */ /* 0x100fe20000000000 */
[----:B------:R-:W-:-:S02]  /*1cc0*/  FADD R19, R19, R20 ;  /* 0x0000001413137221 */ /* 0x000fc40000000000 */
[----:B------:R-:W-:Y:S01]  /*1cd0*/  FADD R21, R21, R20 ;  /* 0x0000001415157221 */ /* 0x000fe20000000000 */
[C---:B------:R-:W-:Y:S01]  /*1ce0*/  FFMA R51, R27.reuse, R17, R16 ;  /* 0x000000111b337223 */ /* 0x040fe20000000010 */
[C---:B------:R-:W-:Y:S01]  /*1cf0*/  FFMA R46, R27.reuse, R23, R46 ;  /* 0x000000171b2e7223 */ /* 0x040fe2000000002e */
[C---:B------:R-:W-:Y:S01]  /*1d00*/  FFMA R48, R27.reuse, R19, R48 ;  /* 0x000000131b307223 */ /* 0x040fe20000000030 */
[----:B------:R-:W-:Y:S01]  /*1d10*/  FFMA R27, R27, R21, R22 ;  /* 0x000000151b1b7223 */ /* 0x000fe20000000016 */
[----:B------:R-:W-:Y:S02]  /*1d20*/  F2FP.BF16.F32.PACK_AB R16, R50, R49 ;  /* 0x000000313210723e */ /* 0x000fe400000010ff */
[----:B------:R-:W-:Y:S02]  /*1d30*/  F2FP.BF16.F32.PACK_AB R17, R52, R47 ;  /* 0x0000002f3411723e */ /* 0x000fe400000010ff */
[C---:B------:R-:W-:Y:S01]  /*1d40*/  PRMT R18, R16.reuse, 0x7610, R18 ;  /* 0x0000761010127816 */ /* 0x040fe20000000012 */
[----:B------:R-:W-:Y:S01]  /*1d50*/  BAR.SYNC.DEFER_BLOCKING 0x0 ;  /* 0x0000000000007b1d */ /* 0x000fe20000010000 */
[----:B------:R-:W-:-:S02]  /*1d60*/  PRMT R19, R16, 0x7632, R19 ;  /* 0x0000763210137816 */ /* 0x000fc40000000013 */
[C---:B------:R-:W-:Y:S02]  /*1d70*/  PRMT R20, R17.reuse, 0x7610, R20 ;  /* 0x0000761011147816 */ /* 0x040fe40000000014 */
[----:B------:R-:W-:Y:S02]  /*1d80*/  PRMT R21, R17, 0x7632, R21 ;  /* 0x0000763211157816 */ /* 0x000fe40000000015 */
[----:B------:R-:W-:Y:S02]  /*1d90*/  F2FP.BF16.F32.PACK_AB R16, R46, R51 ;  /* 0x000000332e10723e */ /* 0x000fe400000010ff */
[----:B------:R-:W-:Y:S02]  /*1da0*/  F2FP.BF16.F32.PACK_AB R17, R27, R48 ;  /* 0x000000301b11723e */ /* 0x000fe400000010ff */
[C---:B------:R-:W-:Y:S02]  /*1db0*/  PRMT R22, R16.reuse, 0x7610, R22 ;  /* 0x0000761010167816 */ /* 0x040fe40000000016 */
[----:B------:R-:W-:-:S02]  /*1dc0*/  PRMT R23, R16, 0x7632, R23 ;  /* 0x0000763210177816 */ /* 0x000fc40000000017 */
[C---:B------:R-:W-:Y:S02]  /*1dd0*/  PRMT R53, R17.reuse, 0x7610, R53 ;  /* 0x0000761011357816 */ /* 0x040fe40000000035 */
[----:B------:R-:W-:Y:S01]  /*1de0*/  PRMT R54, R17, 0x7632, R54 ;  /* 0x0000763211367816 */ /* 0x000fe20000000036 */
[----:B------:R-:W-:Y:S04]  /*1df0*/  STS.U16 [R2], R18 ;  /* 0x0000001202007388 */ /* 0x000fe80000000400 */
[----:B------:R-:W-:Y:S04]  /*1e00*/  STS.U16 [R2+0x410], R19 ;  /* 0x0004101302007388 */ /* 0x000fe80000000400 */
[----:B------:R0:W-:Y:S04]  /*1e10*/  STS.U16 [R2+0x820], R20 ;  /* 0x0008201402007388 */ /* 0x0001e80000000400 */
[----:B------:R-:W-:Y:S04]  /*1e20*/  STS.U16 [R2+0xc30], R21 ;  /* 0x000c301502007388 */ /* 0x000fe80000000400 */
[----:B------:R-:W-:Y:S04]  /*1e30*/  STS.U16 [R2+0x1040], R22 ;  /* 0x0010401602007388 */ /* 0x000fe80000000400 */
[----:B------:R-:W-:Y:S04]  /*1e40*/  STS.U16 [R2+0x1450], R23 ;  /* 0x0014501702007388 */ /* 0x000fe80000000400 */
[----:B------:R-:W-:Y:S04]  /*1e50*/  STS.U16 [R2+0x1860], R53 ;  /* 0x0018603502007388 */ /* 0x000fe80000000400 */
[----:B------:R-:W-:Y:S01]  /*1e60*/  STS.U16 [R2+0x1c70], R54 ;  /* 0x001c703602007388 */ /* 0x000fe20000000400 */
[----:B------:R-:W-:Y:S01]  /*1e70*/  BAR.SYNC.DEFER_BLOCKING 0x0 ;  /* 0x0000000000007b1d */ /* 0x000fe20000010000 */
[----:B0-----:R-:W-:-:S05]  /*1e80*/  FADD R20, R32, -R33 ;  /* 0x8000002120147221 */ /* 0x001fca0000000000 */
[----:B------:R-:W0:Y:S01]  /*1e90*/  LDS.128 R16, [R0] ;  /* 0x0000000000107984 */ /* 0x000e220000000c00 */
[----:B------:R-:W-:-:S04]  /*1ea0*/  FFMA R33, R20, 0.5, R33 ;  /* 0x3f00000014217823 */ /* 0x000fc80000000021 */
[----:B------:R-:W-:-:S04]  /*1eb0*/  FADD R32, R32, -R33 ;  /* 0x8000002120207221 */ /* 0x000fc80000000000 */
[----:B------:R-:W-:Y:S01]  /*1ec0*/  FFMA R32, R20, R32, RZ ;  /* 0x0000002014207223 */ /* 0x000fe200000000ff */
[----:B------:R-:W-:-:S04]  /*1ed0*/  FADD R20, -R33, R24 ;  /* 0x0000001821147221 */ /* 0x000fc80000000100 */
[----:B------:R-:W-:Y:S01]  /*1ee0*/  FFMA R43, R20, 0.3333333432674407959, R33 ;  /* 0x3eaaaaab142b7823 */ /* 0x000fe20000000021 */
[----:B------:R-:W-:Y:S01]  /*1ef0*/  IADD3 R33, R29, 0x800, RZ ;  /* 0x000008001d217810 */ /* 0x000fe20007ffe0ff */
[----:B0-----:R0:W-:Y:S04]  /*1f00*/  STG.E.128 desc[UR6][R36.64], R16 ;  /* 0x0000001024007986 */ /* 0x0011e8000c101d06 */
[----:B0-----:R-:W-:-:S06]  /*1f10*/  IMAD.WIDE R16, R33, 0x2, R14 ;  /* 0x0000000221107825 */ /* 0x001fcc00078e020e */
[----:B------:R-:W2:Y:S01]  /*1f20*/  LDG.E.EF.128 R16, desc[UR6][R16.64] ;  /* 0x0000000610107981 */ /* 0x000ea2000c0e1d00 */
[----:B------:R-:W-:Y:S01]  /*1f30*/  BAR.SYNC.DEFER_BLOCKING 0x0 ;  /* 0x0000000000007b1d */ /* 0x000fe20000010000 */
[----:B------:R-:W-:-:S04]  /*1f40*/  FADD R21, R24, -R43 ;  /* 0x8000002b18157221 */ /* 0x000fc80000000000 */
[----:B------:R-:W-:Y:S01]  /*1f50*/  FFMA R24, R20, R21, R32 ;  /* 0x0000001514187223 */ /* 0x000fe20000000020 */
[----:B------:R-:W-:-:S04]  /*1f60*/  IMAD.WIDE R32, R33, 0x2, R34 ;  /* 0x0000000221207825 */ /* 0x000fc800078e0222 */
[----:B------:R-:W-:-:S04]  /*1f70*/  FADD R58, -R7, R50 ;  /* 0x00000032073a7221 */ /* 0x000fc80000000100 */
[----:B------:R-:W-:Y:S01]  /*1f80*/  FFMA R7, R58, 0.25, R7 ;  /* 0x3e8000003a077823 */ /* 0x000fe20000000007 */
[----:B------:R-:W-:Y:S02]  /*1f90*/  IADD3 R54, P0, R25, UR8, RZ ;  /* 0x0000000819367c10 */ /* 0x000fe4000ff1e0ff */
[----:B------:R-:W-:Y:S02]  /*1fa0*/  IADD3 R56, P1, R25, UR10, RZ ;  /* 0x0000000a19387c10 */ /* 0x000fe4000ff3e0ff */
[----:B------:R-:W-:Y:S02]  /*1fb0*/  IADD3.X R55, R39, UR9, RZ, P0, !PT ;  /* 0x0000000927377c10 */ /* 0x000fe400087fe4ff */
[----:B------:R-:W-:Y:S01]  /*1fc0*/  IADD3.X R57, R39, UR11, RZ, P1, !PT ;  /* 0x0000000b27397c10 */ /* 0x000fe20008ffe4ff */
[----:B--2---:R0:W-:Y:S01]  /*1fd0*/  STS.128 [R0], R16 ;  /* 0x0000001000007388 */ /* 0x0041e20000000c00 */
[----:B------:R-:W-:Y:S06]  /*1fe0*/  BAR.SYNC.DEFER_BLOCKING 0x0 ;  /* 0x0000000000007b1d */ /* 0x000fec0000010000 */
[----:B------:R-:W2:Y:S01]  /*1ff0*/  LDG.E.EF.128 R20, desc[UR6][R32.64] ;  /* 0x0000000620147981 */ /* 0x000ea2000c0e1d00 */
[----:B0-----:R-:W-:Y:S01]  /*2000*/  FADD R17, R50, -R7 ;  /* 0x8000000732117221 */ /* 0x001fe20000000000 */
[----:B------:R-:W-:Y:S01]  /*2010*/  FADD R18, -R41, R52 ;  /* 0x0000003429127221 */ /* 0x000fe20000000100 */
[----:B------:R-:W-:Y:S01]  /*2020*/  FADD R39, -R26, R49 ;  /* 0x000000311a277221 */ /* 0x000fe20000000100 */
[----:B------:R-:W3:Y:S01]  /*2030*/  LDG.E.EL.U16 R56, desc[UR6][R56.64+0x1000] ;  /* 0x0010000638387981 */ /* 0x000ee2000c2e1500 */
[----:B------:R-:W-:Y:S01]  /*2040*/  FFMA R38, R58, R17, R38 ;  /* 0x000000113a267223 */ /* 0x000fe20000000026 */
[----:B------:R-:W-:-:S02]  /*2050*/  FADD R17, -R8, R47 ;  /* 0x0000002f08117221 */ /* 0x000fc40000000100 */
[----:B------:R0:W4:Y:S02]  /*2060*/  LDG.E.EL.U16 R54, desc[UR6][R54.64+0x1000] ;  /* 0x0010000636367981 */ /* 0x000124000c2e1500 */
[----:B------:R-:W-:Y:S02]  /*2070*/  FFMA R8, R17, 0.25, R8 ;  /* 0x3e80000011087823 */ /* 0x000fe40000000008 */
[----:B------:R-:W5:Y:S02]  /*2080*/  LDG.E.EL.U16 R16, desc[UR6][R12.64+0x1000] ;  /* 0x001000060c107981 */ /* 0x000f64000c2e1500 */
[----:B------:R-:W-:Y:S02]  /*2090*/  FADD R47, R47, -R8 ;  /* 0x800000082f2f7221 */ /* 0x000fe40000000000 */
[----:B------:R-:W1:Y:S02]  /*20a0*/  LDS.U16 R19, [R2+0x410] ;  /* 0x0004100002137984 */ /* 0x000e640000000400 */
[----:B------:R-:W-:Y:S01]  /*20b0*/  FFMA R40, R17, R47, R40 ;  /* 0x0000002f11287223 */ /* 0x000fe20000000028 */
[----:B------:R-:W-:Y:S01]  /*20c0*/  FADD R17, -R28, R51 ;  /* 0x000000331c117221 */ /* 0x000fe20000000100 */
[----:B------:R-:W-:Y:S01]  /*20d0*/  FFMA R41, R18, 0.25, R41 ;  /* 0x3e80000012297823 */ /* 0x000fe20000000029 */
[----:B------:R-:W-:Y:S01]  /*20e0*/  FFMA R26, R39, 0.25, R26 ;  /* 0x3e800000271a7823 */ /* 0x000fe2000000001a */
[----:B------:R-:W-:Y:S01]  /*20f0*/  LDS.U16 R47, [R2+0x1450] ;  /* 0x00145000022f7984 */ /* 0x000fe20000000400 */
[----:B------:R-:W-:Y:S01]  /*2100*/  FFMA R28, R17, 0.25, R28 ;  /* 0x3e800000111c7823 */ /* 0x000fe2000000001c */
[----:B------:R-:W-:-:S02]  /*2110*/  FADD R52, R52, -R41 ;  /* 0x8000002934347221 */ /* 0x000fc40000000000 */
[----:B------:R-:W-:Y:S01]  /*2120*/  LDS.U16 R50, [R2+0x1860] ;  /* 0x0018600002327984 */ /* 0x000fe20000000400 */
[----:B------:R-:W-:Y:S01]  /*2130*/  FADD R51, R51, -R28 ;  /* 0x8000001c33337221 */ /* 0x000fe20000000000 */
[----:B------:R-:W-:Y:S01]  /*2140*/  FADD R49, R49, -R26 ;  /* 0x8000001a31317221 */ /* 0x000fe20000000000 */
[----:B------:R-:W-:Y:S01]  /*2150*/  FFMA R9, R18, R52, R9 ;  /* 0x0000003412097223 */ /* 0x000fe20000000009 */
[----:B------:R-:W-:Y:S01]  /*2160*/  FADD R18, -R31, R46 ;  /* 0x0000002e1f127221 */ /* 0x000fe20000000100 */
[----:B------:R-:W-:Y:S01]  /*2170*/  FFMA R42, R17, R51, R42 ;  /* 0x00000033112a7223 */ /* 0x000fe2000000002a */
[----:B------:R-:W-:Y:S01]  /*2180*/  FADD R17, -R30, R48 ;  /* 0x000000301e117221 */ /* 0x000fe20000000100 */
[----:B------:R-:W-:Y:S01]  /*2190*/  FFMA R6, R39, R49, R6 ;  /* 0x0000003127067223 */ /* 0x000fe20000000006 */
[----:B------:R-:W-:Y:S01]  /*21a0*/  FFMA R31, R18, 0.25, R31 ;  /* 0x3e800000121f7823 */ /* 0x000fe2000000001f */
[----:B------:R-:W-:Y:S01]  /*21b0*/  LDS.U16 R51, [R2+0x1c70] ;  /* 0x001c700002337984 */ /* 0x000fe20000000400 */
[----:B------:R-:W-:-:S02]  /*21c0*/  FFMA R39, R17, 0.25, R30 ;  /* 0x3e80000011277823 */ /* 0x000fc4000000001e */
[----:B------:R-:W-:Y:S02]  /*21d0*/  FADD R30, R46, -R31 ;  /* 0x8000001f2e1e7221 */ /* 0x000fe40000000000 */
[----:B------:R-:W-:Y:S01]  /*21e0*/  FADD R48, R48, -R39 ;  /* 0x8000002730307221 */ /* 0x000fe20000000000 */
[----:B------:R-:W-:Y:S01]  /*21f0*/  LDS.U16 R46, [R2+0x1040] ;  /* 0x00104000022e7984 */ /* 0x000fe20000000400 */
[----:B------:R-:W-:Y:S02]  /*2200*/  FFMA R30, R18, R30, R45 ;  /* 0x0000001e121e7223 */ /* 0x000fe4000000002d */
[----:B------:R-:W-:Y:S01]  /*2210*/  FFMA R48, R17, R48, R44 ;  /* 0x0000003011307223 */ /* 0x000fe2000000002c */
[----:B------:R-:W-:Y:S04]  /*2220*/  LDS.U16 R18, [R2] ;  /* 0x0000000002127984 */ /* 0x000fe80000000400 */
[----:B------:R-:W0:Y:S04]  /*2230*/  LDS.U16 R44, [R2+0x820] ;  /* 0x00082000022c7984 */ /* 0x000e280000000400 */
[----:B------:R-:W0:Y:S01]  /*2240*/  LDS.U16 R45, [R2+0xc30] ;  /* 0x000c3000022d7984 */ /* 0x000e220000000400 */
[----:B------:R-:W-:Y:S06]  /*2250*/  BAR.SYNC.DEFER_BLOCKING 0x0 ;  /* 0x0000000000007b1d */ /* 0x000fec0000010000 */
[----:B--2---:R2:W-:Y:S02]  /*2260*/  STS.128 [R0], R20 ;  /* 0x0000001400007388 */ /* 0x0045e40000000c00 */
[----:B------:R-:W-:Y:S06]  /*2270*/  BAR.SYNC.DEFER_BLOCKING 0x0 ;  /* 0x0000000000007b1d */ /* 0x000fec0000010000 */
[----:B------:R-:W2:Y:S01]  /*2280*/  LDG.E.EL.U16 R17, desc[UR6][R10.64+0x1000] ;  /* 0x001000060a117981 */ /* 0x000ea2000c2e1500 */
[----:B-----5:R-:W-:-:S02]  /*2290*/  SHF.L.U32 R16, R16, 0x10, RZ ;  /* 0x0000001010107819 */ /* 0x020fc400000006ff */
[----:B-1----:R-:W-:Y:S01]  /*22a0*/  SHF.L.U32 R19, R19, 0x10, RZ ;  /* 0x0000001013137819 */ /* 0x002fe200000006ff */
[----:B------:R-:W-:Y:S01]  /*22b0*/  LDS.U16 R23, [R2+0x820] ;  /* 0x0008200002177984 */ /* 0x000fe20000000400 */
[----:B---3--:R-:W-:-:S03]  /*22c0*/  SHF.L.U32 R49, R56, 0x10, RZ ;  /* 0x0000001038317819 */ /* 0x008fc600000006ff */
[----:B------:R-:W-:Y:S01]  /*22d0*/  FADD R56, R19, R16 ;  /* 0x0000001013387221 */ /* 0x000fe20000000000 */
[----:B0-----:R-:W-:Y:S01]  /*22e0*/  SHF.L.U32 R55, R44, 0x10, RZ ;  /* 0x000000102c377819 */ /* 0x001fe200000006ff */
[----:B------:R-:W0:Y:S04]  /*22f0*/  LDS.U16 R19, [R2] ;  /* 0x0000000002137984 */ /* 0x000e280000000400 */
[----:B------:R-:W1:Y:S04]  /*2300*/  LDS.U16 R44, [R2+0xc30] ;  /* 0x000c3000022c7984 */ /* 0x000e680000000400 */
[----:B------:R-:W3:Y:S01]  /*2310*/  LDS.U16 R21, [R2+0x410] ;  /* 0x0004100002157984 */ /* 0x000ee20000000400 */
[----:B------:R-:W-:-:S02]  /*2320*/  SHF.L.U32 R53, R18, 0x10, RZ ;  /* 0x0000001012357819 */ /* 0x000fc400000006ff */
[----:B------:R-:W-:Y:S02]  /*2330*/  SHF.L.U32 R57, R46, 0x10, RZ ;  /* 0x000000102e397819 */ /* 0x000fe400000006ff */
[----:B----4-:R-:W-:Y:S01]  /*2340*/  SHF.L.U32 R54, R54, 0x10, RZ ;  /* 0x0000001036367819 */ /* 0x010fe200000006ff */
[----:B--2---:R-:W-:-:S04]  /*2350*/  FADD R22, R53, R16 ;  /* 0x0000001035167221 */ /* 0x004fc80000000000 */
[----:B------:R-:W-:Y:S01]  /*2360*/  FADD R49, R49, R54 ;  /* 0x0000003631317221 */ /* 0x000fe20000000000 */
[----:B------:R-:W-:Y:S01]  /*2370*/  SHF.L.U32 R45, R45, 0x10, RZ ;  /* 0x000000102d2d7819 */ /* 0x000fe200000006ff */
[----:B------:R-:W-:-:S04]  /*2380*/  FADD R20, R55, R16 ;  /* 0x0000001037147221 */ /* 0x000fc80000000000 */
[--C-:B------:R-:W-:Y:S01]  /*2390*/  FADD R54, R45, R16.reuse ;  /* 0x000000102d367221 */ /* 0x100fe20000000000 */
[----:B0-----:R-:W-:Y:S02]  /*23a0*/  SHF.L.U32 R46, R19, 0x10, RZ ;  /* 0x00000010132e7819 */ /* 0x001fe400000006ff */
[----:B-1----:R-:W-:Y:S02]  /*23b0*/  SHF.L.U32 R44, R44, 0x10, RZ ;  /* 0x000000102c2c7819 */ /* 0x002fe400000006ff */
[----:B------:R-:W-:Y:S02]  /*23c0*/  SHF.L.U32 R47, R47, 0x10, RZ ;  /* 0x000000102f2f7819 */ /* 0x000fe400000006ff */
[----:B------:R-:W-:Y:S02]  /*23d0*/  SHF.L.U32 R59, R50, 0x10, RZ ;  /* 0x00000010323b7819 */ /* 0x000fe400000006ff */
[----:B------:R-:W-:Y:S01]  /*23e0*/  SHF.L.U32 R51, R51, 0x10, RZ ;  /* 0x0000001033337819 */ /* 0x000fe200000006ff */
[--C-:B------:R-:W-:Y:S01]  /*23f0*/  FADD R18, R57, R16.reuse ;  /* 0x0000001039127221 */ /* 0x100fe20000000000 */
[--C-:B------:R-:W-:Y:S01]  /*2400*/  FADD R52, R47, R16.reuse ;  /* 0x000000102f347221 */ /* 0x100fe20000000000 */
[----:B------:R-:W-:-:S02]  /*2410*/  FADD R50, R59, R16 ;  /* 0x000000103b327221 */ /* 0x000fc40000000000 */
[----:B------:R-:W-:Y:S01]  /*2420*/  FADD R16, R51, R16 ;  /* 0x0000001033107221 */ /* 0x000fe20000000000 */
[----:B------:R-:W-:Y:S02]  /*2430*/  IADD3 R45, R29, 0xa00, RZ ;  /* 0x00000a001d2d7810 */ /* 0x000fe40007ffe0ff */
[----:B------:R-:W-:-:S05]  /*2440*/  SHF.L.U32 R17, R17, 0x10, RZ ;  /* 0x0000001011117819 */ /* 0x000fca00000006ff */
[----:B------:R-:W-:-:S04]  /*2450*/  FADD R53, R46, R17 ;  /* 0x000000112e357221 */ /* 0x000fc80000000000 */
[----:B------:R-:W-:Y:S01]  /*2460*/  FFMA R53, R49, R53, R22 ;  /* 0x0000003531357223 */ /* 0x000fe20000000016 */
[----:B------:R-:W-:Y:S01]  /*2470*/  SHF.L.U32 R22, R23, 0x10, RZ ;  /* 0x0000001017167819 */ /* 0x000fe200000006ff */
[----:B------:R-:W-:-:S04]  /*2480*/  FADD R19, R44, R17 ;  /* 0x000000112c137221 */ /* 0x000fc80000000000 */
[----:B------:R-:W-:Y:S01]  /*2490*/  FADD R55, R22, R17 ;  /* 0x0000001116377221 */ /* 0x000fe20000000000 */
[----:B---3--:R-:W-:Y:S01]  /*24a0*/  SHF.L.U32 R46, R21, 0x10, RZ ;  /* 0x00000010152e7819 */ /* 0x008fe200000006ff */
[C---:B------:R-:W-:Y:S01]  /*24b0*/  FFMA R54, R49.reuse, R19, R54 ;  /* 0x0000001331367223 */ /* 0x040fe20000000036 */
[----:B------:R-:W0:Y:S01]  /*24c0*/  LDS.U16 R21, [R2+0x1860] ;  /* 0x0018600002157984 */ /* 0x000e220000000400 */
[----:B------:R-:W-:-:S03]  /*24d0*/  FFMA R55, R49, R55, R20 ;  /* 0x0000003731377223 */ /* 0x000fc60000000014 */
        /* <DEDUP_REMOVED lines=9> */
[--C-:B------:R-:W-:Y:S02]  /*2570*/  FADD R44, R44, R17.reuse ;  /* 0x000000112c2c7221 */ /* 0x100fe40000000000 */
[--C-:B------:R-:W-:Y:S01]  /*2580*/  FADD R19, R20, R17.reuse ;  /* 0x0000001114137221 */ /* 0x100fe20000000000 */
[--C-:B------:R-:W-:Y:S01]  /*2590*/  FADD R21, R46, R17.reuse ;  /* 0x000000112e157221 */ /* 0x100fe20000000000 */
[----:B------:R-:W-:Y:S01]  /*25a0*/  FADD R17, R22, R17 ;  /* 0x0000001116117221 */ /* 0x000fe20000000000 */
[C---:B------:R-:W-:Y:S01]  /*25b0*/  FFMA R51, R49.reuse, R44, R18 ;  /* 0x0000002c31337223 */ /* 0x040fe20000000012 */
[C---:B------:R-:W-:Y:S01]  /*25c0*/  FFMA R52, R49.reuse, R19, R52 ;  /* 0x0000001331347223 */ /* 0x040fe20000000034 */
[C---:B------:R-:W-:Y:S01]  /*25d0*/  FFMA R50, R49.reuse, R21, R50 ;  /* 0x0000001531327223 */ /* 0x040fe20000000032 */
[----:B------:R-:W-:Y:S01]  /*25e0*/  FFMA R49, R49, R17, R16 ;  /* 0x0000001131317223 */ /* 0x000fe20000000010 */
[----:B------:R-:W-:-:S02]  /*25f0*/  F2FP.BF16.F32.PACK_AB R16, R56, R53 ;  /* 0x000000353810723e */ /* 0x000fc400000010ff */
[----:B------:R-:W-:Y:S02]  /*2600*/  F2FP.BF16.F32.PACK_AB R17, R54, R55 ;  /* 0x000000373611723e */ /* 0x000fe400000010ff */
[C---:B------:R-:W-:Y:S01]  /*2610*/  PRMT R18, R16.reuse, 0x7610, R18 ;  /* 0x0000761010127816 */ /* 0x040fe20000000012 */
[----:B------:R-:W-:Y:S01]  /*2620*/  BAR.SYNC.DEFER_BLOCKING 0x0 ;  /* 0x0000000000007b1d */ /* 0x000fe20000010000 */
[----:B------:R-:W-:Y:S02]  /*2630*/  PRMT R19, R16, 0x7632, R19 ;  /* 0x0000763210137816 */ /* 0x000fe40000000013 */
[C---:B------:R-:W-:Y:S02]  /*2640*/  PRMT R20, R17.reuse, 0x7610, R20 ;  /* 0x0000761011147816 */ /* 0x040fe40000000014 */
[----:B------:R-:W-:Y:S02]  /*2650*/  PRMT R21, R17, 0x7632, R21 ;  /* 0x0000763211157816 */ /* 0x000fe40000000015 */
[----:B------:R-:W-:-:S02]  /*2660*/  F2FP.BF16.F32.PACK_AB R16, R52, R51 ;  /* 0x000000333410723e */ /* 0x000fc400000010ff */
[----:B------:R-:W-:Y:S02]  /*2670*/  F2FP.BF16.F32.PACK_AB R17, R49, R50 ;  /* 0x000000323111723e */ /* 0x000fe400000010ff */
[C---:B------:R-:W-:Y:S02]  /*2680*/  PRMT R44, R16.reuse, 0x7610, R44 ;  /* 0x00007610102c7816 */ /* 0x040fe4000000002c */
[----:B------:R-:W-:Y:S02]  /*2690*/  PRMT R46, R16, 0x7632, R46 ;  /* 0x00007632102e7816 */ /* 0x000fe4000000002e */
[C---:B------:R-:W-:Y:S02]  /*26a0*/  PRMT R47, R17.reuse, 0x7610, R47 ;  /* 0x00007610112f7816 */ /* 0x040fe4000000002f */
[----:B------:R-:W-:Y:S01]  /*26b0*/  PRMT R57, R17, 0x7632, R57 ;  /* 0x0000763211397816 */ /* 0x000fe20000000039 */
[----:B------:R-:W-:Y:S04]  /*26c0*/  STS.U16 [R2], R18 ;  /* 0x0000001202007388 */ /* 0x000fe80000000400 */
[----:B------:R-:W-:Y:S04]  /*26d0*/  STS.U16 [R2+0x410], R19 ;  /* 0x0004101302007388 */ /* 0x000fe80000000400 */
[----:B------:R-:W-:Y:S04]  /*26e0*/  STS.U16 [R2+0x820], R20 ;  /* 0x0008201402007388 */ /* 0x000fe80000000400 */
[----:B------:R0:W-:Y:S04]  /*26f0*/  STS.U16 [R2+0xc30], R21 ;  /* 0x000c301502007388 */ /* 0x0001e80000000400 */
        /* <DEDUP_REMOVED lines=10> */
[----:B------:R-:W-:-:S04]  /*27a0*/  IMAD.WIDE R14, R45, 0x2, R34 ;  /* 0x000000022d0e7825 */ /* 0x000fc800078e0222 */
[----:B0-----:R-:W-:Y:S01]  /*27b0*/  FADD R19, -R26, R53 ;  /* 0x000000351a137221 */ /* 0x001fe20000000100 */
[----:B------:R-:W0:Y:S03]  /*27c0*/  S2R R18, SR_TID.X ;  /* 0x0000000000127919 */ /* 0x000e260000002100 */
[----:B------:R-:W-:-:S04]  /*27d0*/  FFMA R26, R19, 0.20000000298023223877, R26 ;  /* 0x3e4ccccd131a7823 */ /* 0x000fc8000000001a */
[----:B------:R-:W-:-:S04]  /*27e0*/  FADD R53, R53, -R26 ;  /* 0x8000001a35357221 */ /* 0x000fc80000000000 */
[----:B------:R-:W-:Y:S01]  /*27f0*/  FFMA R19, R19, R53, R6 ;  /* 0x0000003513137223 */ /* 0x000fe20000000006 */
[----:B------:R-:W-:Y:S01]  /*2800*/  FADD R6, -R7, R56 ;  /* 0x0000003807067221 */ /* 0x000fe20000000100 */
[----:B--2---:R1:W-:Y:S01]  /*2810*/  STS.128 [R0], R20 ;  /* 0x0000001400007388 */ /* 0x0043e20000000c00 */
[----:B------:R-:W-:Y:S06]  /*2820*/  BAR.SYNC.DEFER_BLOCKING 0x0 ;  /* 0x0000000000007b1d */ /* 0x000fec0000010000 */
[----:B------:R-:W2:Y:S01]  /*2830*/  LDG.E.EF.128 R44, desc[UR6][R14.64] ;  /* 0x000000060e2c7981 */ /* 0x000ea2000c0e1d00 */
[----:B-1----:R-:W-:Y:S01]  /*2840*/  FFMA R21, R6, 0.20000000298023223877, R7 ;  /* 0x3e4ccccd06157823 */ /* 0x002fe20000000007 */
[----:B------:R-:W-:Y:S01]  /*2850*/  FADD R7, -R8, R55 ;  /* 0x0000003708077221 */ /* 0x000fe20000000100 */
[----:B------:R-:W-:Y:S01]  /*2860*/  FADD R22, -R41, R54 ;  /* 0x0000003629167221 */ /* 0x000fe20000000100 */
[----:B------:R-:W-:Y:S01]  /*2870*/  FADD R16, -R31, R52 ;  /* 0x000000341f107221 */ /* 0x000fe20000000100 */
[----:B------:R-:W-:Y:S01]  /*2880*/  FADD R60, -R43, R27 ;  /* 0x0000001b2b3c7221 */ /* 0x000fe20000000100 */
[----:B------:R-:W-:Y:S01]  /*2890*/  FFMA R20, R7, 0.20000000298023223877, R8 ;  /* 0x3e4ccccd07147823 */ /* 0x000fe20000000008 */
[----:B------:R-:W-:Y:S01]  /*28a0*/  FADD R23, -R39, R50 ;  /* 0x0000003227177221 */ /* 0x000fe20000000100 */
[----:B------:R-:W3:Y:S02]  /*28b0*/  LDG.E.EL.U16 R32, desc[UR6][R12.64+0x1400] ;  /* 0x001400060c207981 */ /* 0x000ee4000c2e1500 */
[----:B------:R-:W-:Y:S01]  /*28c0*/  FADD R55, R55, -R20 ;  /* 0x8000001437377221 */ /* 0x000fe20000000000 */
[----:B------:R-:W-:Y:S01]  /*28d0*/  FFMA R41, R22, 0.20000000298023223877, R41 ;  /* 0x3e4ccccd16297823 */ /* 0x000fe20000000029 */
[----:B------:R-:W-:Y:S02]  /*28e0*/  LDS.U16 R33, [R2+0x1040] ;  /* 0x0010400002217984 */ /* 0x000fe40000000400 */
[----:B------:R-:W-:Y:S01]  /*28f0*/  FFMA R40, R7, R55, R40 ;  /* 0x0000003707287223 */ /* 0x000fe20000000028 */
[----:B------:R-:W-:Y:S01]  /*2900*/  FADD R7, -R28, R51 ;  /* 0x000000331c077221 */ /* 0x000fe20000000100 */
[----:B------:R-:W-:Y:S01]  /*2910*/  FADD R17, R56, -R21 ;  /* 0x8000001538117221 */ /* 0x000fe20000000000 */
[----:B------:R-:W-:-:S02]  /*2920*/  FADD R54, R54, -R41 ;  /* 0x8000002936367221 */ /* 0x000fc40000000000 */
[----:B------:R-:W-:Y:S01]  /*2930*/  FFMA R28, R7, 0.20000000298023223877, R28 ;  /* 0x3e4ccccd071c7823 */ /* 0x000fe2000000001c */
[----:B------:R-:W-:Y:S01]  /*2940*/  FFMA R31, R16, 0.20000000298023223877, R31 ;  /* 0x3e4ccccd101f7823 */ /* 0x000fe2000000001f */
[----:B------:R-:W-:Y:S01]  /*2950*/  FFMA R38, R6, R17, R38 ;  /* 0x0000001106267223 */ /* 0x000fe20000000026 */
[----:B0-----:R-:W-:Y:S01]  /*2960*/  LOP3.LUT R6, R18, 0x1ff, RZ, 0xc0, !PT ;  /* 0x000001ff12067812 */ /* 0x001fe200078ec0ff */
[----:B------:R-:W-:Y:S01]  /*2970*/  FADD R51, R51, -R28 ;  /* 0x8000001c33337221 */ /* 0x000fe20000000000 */
[----:B------:R-:W-:Y:S01]  /*2980*/  FFMA R22, R22, R54, R9 ;  /* 0x0000003616167223 */ /* 0x000fe20000000009 */
[----:B------:R-:W-:Y:S02]  /*2990*/  FADD R9, R52, -R31 ;  /* 0x8000001f34097221 */ /* 0x000fe40000000000 */
[----:B------:R-:W-:Y:S01]  /*29a0*/  FFMA R42, R7, R51, R42 ;  /* 0x00000033072a7223 */ /* 0x000fe2000000002a */
[----:B------:R-:W-:-:S04]  /*29b0*/  IMAD.WIDE.U32 R6, R6, 0x2, RZ ;  /* 0x0000000206067825 */ /* 0x000fc800078e00ff */
[----:B------:R-:W-:Y:S01]  /*29c0*/  FFMA R58, R60, 0.25, R43 ;  /* 0x3e8000003c3a7823 */ /* 0x000fe2000000002b */
[----:B------:R-:W-:Y:S01]  /*29d0*/  FFMA R39, R23, 0.20000000298023223877, R39 ;  /* 0x3e4ccccd17277823 */ /* 0x000fe20000000027 */
[----:B------:R-:W-:Y:S01]  /*29e0*/  IADD3 R8, P0, R25, UR8, RZ ;  /* 0x0000000819087c10 */ /* 0x000fe2000ff1e0ff */
[----:B------:R-:W-:Y:S01]  /*29f0*/  FFMA R30, R16, R9, R30 ;  /* 0x00000009101e7223 */ /* 0x000fe2000000001e */
[----:B------:R-:W-:Y:S01]  /*2a00*/  IADD3 R16, P1, R25, UR10, RZ ;  /* 0x0000000a19107c10 */ /* 0x000fe2000ff3e0ff */
[----:B------:R-:W-:Y:S01]  /*2a10*/  FADD R27, R27, -R58 ;  /* 0x8000003a1b1b7221 */ /* 0x000fe20000000000 */
[----:B------:R-:W-:Y:S01]  /*2a20*/  FADD R50, R50, -R39 ;  /* 0x8000002732327221 */ /* 0x000fe20000000000 */
[----:B------:R-:W-:Y:S01]  /*2a30*/  IADD3.X R9, R7, UR9, RZ, P0, !PT ;  /* 0x0000000907097c10 */ /* 0x000fe200087fe4ff */
[----:B------:R-:W0:Y:S01]  /*2a40*/  LDS.U16 R52, [R2] ;  /* 0x0000000002347984 */ /* 0x000e220000000400 */
[----:B------:R-:W-:Y:S01]  /*2a50*/  IADD3.X R17, R7, UR11, RZ, P1, !PT ;  /* 0x0000000b07117c10 */ /* 0x000fe20008ffe4ff */
[----:B------:R-:W-:Y:S01]  /*2a60*/  FFMA R24, R60, R27, R24 ;  /* 0x0000001b3c187223 */ /* 0x000fe20000000018 */
[----:B------:R-:W-:Y:S01]  /*2a70*/  FFMA R48, R23, R50, R48 ;  /* 0x0000003217307223 */ /* 0x000fe20000000030 */
[----:B------:R-:W-:Y:S04]  /*2a80*/  LDS.U16 R51, [R2+0x410] ;  /* 0x0004100002337984 */ /* 0x000fe80000000400 */
[----:B------:R-:W4:Y:S04]  /*2a90*/  LDG.E.EL.U16 R9, desc[UR6][R8.64+0x1400] ;  /* 0x0014000608097981 */ /* 0x000f28000c2e1500 */
[----:B------:R1:W5:Y:S04]  /*2aa0*/  LDG.E.EL.U16 R16, desc[UR6][R16.64+0x1400] ;  /* 0x0014000610107981 */ /* 0x000368000c2e1500 */
[----:B------:R-:W-:Y:S04]  /*2ab0*/  LDS.U16 R50, [R2+0x820] ;  /* 0x0008200002327984 */ /* 0x000fe80000000400 */
[----:B------:R-:W-:Y:S04]  /*2ac0*/  LDS.U16 R43, [R2+0xc30] ;  /* 0x000c3000022b7984 */ /* 0x000fe80000000400 */
[----:B------:R-:W-:Y:S04]  /*2ad0*/  LDS.U16 R27, [R2+0x1450] ;  /* 0x00145000021b7984 */ /* 0x000fe80000000400 */
[----:B------:R-:W-:Y:S04]  /*2ae0*/  LDS.U16 R23, [R2+0x1860] ;  /* 0x0018600002177984 */ /* 0x000fe80000000400 */
[----:B------:R-:W-:Y:S01]  /*2af0*/  LDS.U16 R25, [R2+0x1c70] ;  /* 0x001c700002197984 */ /* 0x000fe20000000400 */
[----:B------:R-:W-:Y:S06]  /*2b00*/  BAR.SYNC.DEFER_BLOCKING 0x0 ;  /* 0x0000000000007b1d */ /* 0x000fec0000010000 */
[----:B--2---:R-:W-:Y:S02]  /*2b10*/  STS.128 [R0], R44 ;  /* 0x0000002c00007388 */ /* 0x004fe40000000c00 */
[----:B------:R-:W-:Y:S06]  /*2b20*/  BAR.SYNC.DEFER_BLOCKING 0x0 ;  /* 0x0000000000007b1d */ /* 0x000fec0000010000 */
[----:B------:R2:W5:Y:S04]  /*2b30*/  LDG.E.EL.U16 R13, desc[UR6][R10.64+0x1400] ;  /* 0x001400060a0d7981 */ /* 0x000568000c2e1500 */
[----:B-1----:R-:W1:Y:S04]  /*2b40*/  LDS.U16 R17, [R2] ;  /* 0x0000000002117984 */ /* 0x002e680000000400 */
[----:B------:R-:W0:Y:S01]  /*2b50*/  LDS.U16 R8, [R2+0x410] ;  /* 0x0004100002087984 */ /* 0x000e220000000400 */
[----:B---3--:R-:W-:Y:S01]  /*2b60*/  SHF.L.U32 R32, R32, 0x10, RZ ;  /* 0x0000001020207819 */ /* 0x008fe200000006ff */
[----:B--2---:R-:W-:-:S02]  /*2b70*/  FADD R11, -R58, R49 ;  /* 0x000000313a0b7221 */ /* 0x004fc40000000100 */
[----:B------:R-:W2:Y:S01]  /*2b80*/  LDS.U16 R10, [R2+0xc30] ;  /* 0x000c3000020a7984 */ /* 0x000ea20000000400 */
[----:B----4-:R-:W-:Y:S02]  /*2b90*/  SHF.L.U32 R9, R9, 0x10, RZ ;  /* 0x0000001009097819 */ /* 0x010fe400000006ff */
[----:B-----5:R-:W-:Y:S01]  /*2ba0*/  SHF.L.U32 R12, R16, 0x10, RZ ;  /* 0x00000010100c7819 */ /* 0x020fe200000006ff */
[----:B------:R-:W-:Y:S01]  /*2bb0*/  FFMA R58, R11, 0.20000000298023223877, R58 ;  /* 0x3e4ccccd0b3a7823 */ /* 0x000fe2000000003a */
[----:B------:R-:W3:Y:S03]  /*2bc0*/  LDS.U16 R16, [R2+0x820] ;  /* 0x0008200002107984 */ /* 0x000ee60000000400 */
[----:B------:R-:W-:Y:S01]  /*2bd0*/  FADD R12, R12, R9 ;  /* 0x000000090c0c7221 */ /* 0x000fe20000000000 */
[----:B0-----:R-:W-:Y:S01]  /*2be0*/  SHF.L.U32 R9, R52, 0x10, RZ ;  /* 0x0000001034097819 */ /* 0x001fe200000006ff */
[----:B------:R-:W-:-:S04]  /*2bf0*/  FADD R49, R49, -R58 ;  /* 0x8000003a31317221 */ /* 0x000fc80000000000 */
[----:B------:R-:W-:Y:S01]  /*2c00*/  FADD R9, R9, R32 ;  /* 0x0000002009097221 */ /* 0x000fe20000000000 */
[----:B-1----:R-:W-:Y:S01]  /*2c10*/  SHF.L.U32 R44, R17, 0x10, RZ ;  /* 0x00000010112c7819 */ /* 0x002fe200000006ff */
[----:B------:R-:W-:Y:S01]  /*2c20*/  FFMA R24, R11, R49, R24 ;  /* 0x000000310b187223 */ /* 0x000fe20000000018 */
[----:B------:R-:W-:Y:S01]  /*2c30*/  SHF.L.U32 R51, R51, 0x10, RZ ;  /* 0x0000001033337819 */ /* 0x000fe200000006ff */
[----:B------:R-:W0:Y:S01]  /*2c40*/  LDS.U16 R17, [R2+0x1040] ;  /* 0x0010400002117984 */ /* 0x000e220000000400 */
[----:B------:R-:W-:-:S03]  /*2c50*/  SHF.L.U32 R8, R8, 0x10, RZ ;  /* 0x0000001008087819 */ /* 0x000fc600000006ff */
[--C-:B------:R-:W-:Y:S01]  /*2c60*/  FADD R51, R51, R32.reuse ;  /* 0x0000002033337221 */ /* 0x100fe20000000000 */
[----:B------:R-:W-:Y:S02]  /*2c70*/  SHF.L.U32 R43, R43, 0x10, RZ ;  /* 0x000000102b2b7819 */ /* 0x000fe400000006ff */
[----:B--2---:R-:W-:Y:S02]  /*2c80*/  SHF.L.U32 R10, R10, 0x10, RZ ;  /* 0x000000100a0a7819 */ /* 0x004fe400000006ff */
[----:B---3--:R-:W-:Y:S01]  /*2c90*/  SHF.L.U32 R16, R16, 0x10, RZ ;  /* 0x0000001010107819 */ /* 0x008fe200000006ff */
[----:B------:R-:W-:Y:S01]  /*2ca0*/  FADD R43, R43, R32 ;  /* 0x000000202b2b7221 */ /* 0x000fe20000000000 */
[----:B------:R-:W-:Y:S02]  /*2cb0*/  SHF.L.U32 R33, R33, 0x10, RZ ;  /* 0x0000001021217819 */ /* 0x000fe400000006ff */
[----:B0-----:R-:W-:-:S03]  /*2cc0*/  SHF.L.U32 R46, R17, 0x10, RZ ;  /* 0x00000010112e7819 */ /* 0x001fc600000006ff */
[----:B------:R-:W-:Y:S01]  /*2cd0*/  FADD R17, R33, R32 ;  /* 0x0000002021117221 */ /* 0x000fe20000000000 */
[----:B------:R-:W-:Y:S02]  /*2ce0*/  SHF.L.U32 R23, R23, 0x10, RZ ;  /* 0x0000001017177819 */ /* 0x000fe400000006ff */
[----:B------:R-:W-:-:S05]  /*2cf0*/  SHF.L.U32 R13, R13, 0x10, RZ ;  /* 0x000000100d0d7819 */ /* 0x000fca00000006ff */
[----:B------:R-:W-:-:S04]  /*2d00*/  FADD R44, R44, R13 ;  /* 0x0000000d2c2c7221 */ /* 0x000fc80000000000 */
[----:B------:R-:W-:-:S04]  /*2d10*/  FFMA R9, R12, R44, R9 ;  /* 0x0000002c0c097223 */ /* 0x000fc80000000009 */
[----:B------:R-:W-:Y:S01]  /*2d20*/  FADD R11, -R26, R9 ;  /* 0x000000091a0b7221 */ /* 0x000fe20000000100 */
[----:B------:R-:W-:-:S03]  /*2d30*/  FADD R8, R8, R13 ;  /* 0x0000000d08087221 */ /* 0x000fc60000000000 */
[----:B------:R-:W-:Y:S01]  /*2d40*/  FFMA R26, R11, 0.16666667163372039795, R26 ;  /* 0x3e2aaaab0b1a7823 */ /* 0x000fe2000000001a */
[----:B------:R-:W-:-:S03]  /*2d50*/  FFMA R8, R12, R8, R51 ;  /* 0x000000080c087223 */ /* 0x000fc60000000033 */
[----:B------:R-:W-:-:S04]  /*2d60*/  FADD R44, R9, -R26 ;  /* 0x8000001a092c7221 */ /* 0x000fc80000000000 */
[----:B------:R-:W-:Y:S01]  /*2d70*/  FFMA R19, R11, R44, R19 ;  /* 0x0000002c0b137223 */ /* 0x000fe20000000013 */
[----:B------:R-:W-:-:S04]  /*2d80*/  FADD R44, -R21, R8 ;  /* 0x00000008152c7221 */ /* 0x000fc80000000100 */
[----:B------:R-:W-:-:S04]  /*2d90*/  FFMA R21, R44, 0.16666667163372039795, R21 ;  /* 0x3e2aaaab2c157823 */ /* 0x000fc80000000015 */
[----:B------:R-:W-:-:S04]  /*2da0*/  FADD R45, R8, -R21 ;  /* 0x80000015082d7221 */ /* 0x000fc80000000000 */
[----:B------:R-:W-:Y:S02]  /*2db0*/  FFMA R38, R44, R45, R38 ;  /* 0x0000002d2c267223 */ /* 0x000fe40000000026 */
[----:B------:R-:W0:Y:S01]  /*2dc0*/  SHFL.BFLY PT, R45, R26, 0x10, 0x1f ;  /* 0x0e001f001a2d7f89 */ /* 0x000e2200000e0000 */
[----:B------:R-:W-:-:S03]  /*2dd0*/  SHF.L.U32 R11, R50, 0x10, RZ ;  /* 0x00000010320b7819 */ /* 0x000fc600000006ff */
[----:B------:R-:W1:Y:S01]  /*2de0*/  SHFL.BFLY PT, R44, R19, 0x10, 0x1f ;  /* 0x0e001f00132c7f89 */ /* 0x000e6200000e0000 */
[--C-:B------:R-:W-:Y:S01]  /*2df0*/  FADD R16, R16, R13.reuse ;  /* 0x0000000d10107221 */ /* 0x100fe20000000000 */
[----:B------:R-:W-:Y:S01]  /*2e00*/  FADD R11, R11, R32 ;  /* 0x000000200b0b7221 */ /* 0x000fe20000000000 */
[----:B------:R-:W-:-:S03]  /*2e10*/  FADD R10, R10, R13 ;  /* 0x0000000d0a0a7221 */ /* 0x000fc60000000000 */
[C---:B------:R-:W-:Y:S02]  /*2e20*/  FFMA R11, R12.reuse, R16, R11 ;  /* 0x000000100c0b7223 */ /* 0x040fe4000000000b */
[----:B------:R-:W2:Y:S01]  /*2e30*/  LDS.U16 R16, [R2+0x1450] ;  /* 0x0014500002107984 */ /* 0x000ea20000000400 */
[----:B------:R-:W-:-:S04]  /*2e40*/  FFMA R10, R12, R10, R43 ;  /* 0x0000000a0c0a7223 */ /* 0x000fc8000000002b */
[----:B------:R-:W-:Y:S01]  /*2e50*/  FADD R33, -R41, R10 ;  /* 0x0000000a29217221 */ /* 0x000fe20000000100 */
[----:B------:R-:W-:Y:S01]  /*2e60*/  FADD R46, R46, R13 ;  /* 0x0000000d2e2e7221 */ /* 0x000fe20000000000 */
[--C-:B0-----:R-:W-:Y:S02]  /*2e70*/  FADD R45, R45, -R26.reuse ;  /* 0x8000001a2d2d7221 */ /* 0x101fe40000000000 */
[----:B------:R-:W-:Y:S02]  /*2e80*/  FFMA R41, R33, 0.16666667163372039795, R41 ;  /* 0x3e2aaaab21297823 */ /* 0x000fe40000000029 */
[C---:B------:R-:W-:Y:S01]  /*2e90*/  FFMA R26, R45.reuse, 0.5, R26 ;  /* 0x3f0000002d1a7823 */ /* 0x040fe2000000001a */
[----:B------:R-:W-:Y:S01]  /*2ea0*/  FMUL R45, R45, R45 ;  /* 0x0000002d2d2d7220 */ /* 0x000fe20000400000 */
[----:B-1----:R-:W-:Y:S01]  /*2eb0*/  FADD R44, R44, R19 ;  /* 0x000000132c2c7221 */ /* 0x002fe20000000000 */
[----:B------:R-:W-:Y:S01]  /*2ec0*/  FADD R43, R10, -R41 ;  /* 0x800000290a2b7221 */ /* 0x000fe20000000000 */
[----:B------:R-:W-:Y:S01]  /*2ed0*/  FFMA R17, R12, R46, R17 ;  /* 0x0000002e0c117223 */ /* 0x000fe20000000011 */
[----:B------:R-:W-:Y:S01]  /*2ee0*/  FMUL R45, R45, 6 ;  /* 0x40c000002d2d7820 */ /* 0x000fe20000400000 */
[----:B------:R-:W0:Y:S01]  /*2ef0*/  SHFL.BFLY PT, R19, R26, 0x8, 0x1f ;  /* 0x0d001f001a137f89 */ /* 0x000e2200000e0000 */
[----:B------:R-:W-:Y:S01]  /*2f00*/  FFMA R22, R33, R43, R22 ;  /* 0x0000002b21167223 */ /* 0x000fe20000000016 */
[----:B------:R-:W-:Y:S01]  /*2f10*/  FADD R33, -R28, R17 ;  /* 0x000000111c217221 */ /* 0x000fe20000000100 */
[----:B------:R-:W-:Y:S01]  /*2f20*/  FFMA R44, R45, 0.5, R44 ;  /* 0x3f0000002d2c7823 */ /* 0x000fe2000000002c */
[----:B------:R-:W1:Y:S02]  /*2f30*/  SHFL.BFLY PT, R46, R21, 0x10, 0x1f ;  /* 0x0e001f00152e7f89 */ /* 0x000e6400000e0000 */
[----:B------:R-:W-:-:S02]  /*2f40*/  FFMA R28, R33, 0.16666667163372039795, R28 ;  /* 0x3e2aaaab211c7823 */ /* 0x000fc4000000001c */
[----:B------:R-:W3:Y:S02]  /*2f50*/  SHFL.BFLY PT, R43, R44, 0x8, 0x1f ;  /* 0x0d001f002c2b7f89 */ /* 0x000ee400000e0000 */
[----:B------:R-:W-:-:S04]  /*2f60*/  FADD R45, R17, -R28 ;  /* 0x8000001c112d7221 */ /* 0x000fc80000000000 */
[----:B------:R-:W-:Y:S02]  /*2f70*/  FFMA R42, R33, R45, R42 ;  /* 0x0000002d212a7223 */ /* 0x000fe4000000002a */
[----:B------:R-:W4:Y:S01]  /*2f80*/  SHFL.BFLY PT, R33, R38, 0x10, 0x1f ;  /* 0x0e001f0026217f89 */ /* 0x000f2200000e0000 */
[----:B------:R-:W-:Y:S02]  /*2f90*/  SHF.L.U32 R45, R27, 0x10, RZ ;  /* 0x000000101b2d7819 */ /* 0x000fe400000006ff */
[----:B--2---:R-:W-:Y:S01]  /*2fa0*/  SHF.L.U32 R16, R16, 0x10, RZ ;  /* 0x0000001010107819 */ /* 0x004fe200000006ff */
[----:B0-----:R-:W-:Y:S02]  /*2fb0*/  FADD R27, -R26, R19 ;  /* 0x000000131a1b7221 */ /* 0x001fe40000000100 */
[----:B------:R-:W-:Y:S02]  /*2fc0*/  FADD R45, R45, R32 ;  /* 0x000000202d2d7221 */ /* 0x000fe40000000000 */
[----:B------:R-:W-:Y:S01]  /*2fd0*/  FADD R16, R16, R13 ;  /* 0x0000000d10107221 */ /* 0x000fe20000000000 */
[C---:B------:R-:W-:Y:S01]  /*2fe0*/  FFMA R19, R27.reuse, 0.5, R26 ;  /* 0x3f0000001b137823 */ /* 0x040fe2000000001a */
[----:B------:R-:W-:Y:S01]  /*2ff0*/  FMUL R27, R27, R27 ;  /* 0x0000001b1b1b7220 */ /* 0x000fe20000400000 */
[----:B-1----:R-:W-:Y:S01]  /*3000*/  FADD R46, R46, -R21 ;  /* 0x800000152e2e7221 */ /* 0x002fe20000000000 */
[----:B------:R-:W-:Y:S01]  /*3010*/  FFMA R16, R12, R16, R45 ;  /* 0x000000100c107223 */ /* 0x000fe2000000002d */
[----:B---3--:R-:W-:Y:S01]  /*3020*/  FADD R43, R44, R43 ;  /* 0x0000002b2c2b7221 */ /* 0x008fe20000000000 */
[----:B------:R-:W-:Y:S01]  /*3030*/  FMUL R26, R27, 12 ;  /* 0x414000001b1a7820 */ /* 0x000fe20000400000 */
[----:B------:R-:W0:Y:S01]  /*3040*/  SHFL.BFLY PT, R44, R19, 0x4, 0x1f ;  /* 0x0c801f00132c7f89 */ /* 0x000e2200000e0000 */
[C---:B------:R-:W-:Y:S01]  /*3050*/  FFMA R21, R46.reuse, 0.5, R21 ;  /* 0x3f0000002e157823 */ /* 0x040fe20000000015 */
[----:B------:R-:W-:Y:S01]  /*3060*/  FMUL R46, R46, R46 ;  /* 0x0000002e2e2e7220 */ /* 0x000fe20000400000 */
[----:B------:R-:W-:Y:S01]  /*3070*/  FFMA R26, R26, 0.5, R43 ;  /* 0x3f0000001a1a7823 */ /* 0x000fe2000000002b */
[----:B------:R-:W-:Y:S01]  /*3080*/  FADD R43, -R31, R16 ;  /* 0x000000101f2b7221 */ /* 0x000fe20000000100 */
[----:B----4-:R-:W-:Y:S01]  /*3090*/  FADD R33, R33, R38 ;  /* 0x0000002621217221 */ /* 0x010fe20000000000 */
[----:B------:R-:W-:-:S02]  /*30a0*/  FMUL R46, R46, 6 ;  /* 0x40c000002e2e7820 */ /* 0x000fc40000400000 */
[C---:B------:R-:W-:Y:S01]  /*30b0*/  FFMA R31, R43.reuse, 0.16666667163372039795, R31 ;  /* 0x3e2aaaab2b1f7823 */ /* 0x040fe2000000001f */
[----:B------:R-:W1:Y:S01]  /*30c0*/  SHFL.BFLY PT, R38, R21, 0x8, 0x1f ;  /* 0x0d001f0015267f89 */ /* 0x000e6200000e0000 */
[----:B------:R-:W-:Y:S02]  /*30d0*/  FFMA R46, R46, 0.5, R33 ;  /* 0x3f0000002e2e7823 */ /* 0x000fe40000000021 */
[----:B------:R-:W-:Y:S01]  /*30e0*/  FADD R33, R16, -R31 ;  /* 0x8000001f10217221 */ /* 0x000fe20000000000 */
[----:B------:R-:W2:Y:S01]  /*30f0*/  SHFL.BFLY PT, R27, R26, 0x4, 0x1f ;  /* 0x0c801f001a1b7f89 */ /* 0x000ea200000e0000 */
[----:B------:R-:W-:Y:S02]  /*3100*/  FADD R47, -R20, R11 ;  /* 0x0000000b142f7221 */ /* 0x000fe40000000100 */
[----:B------:R-:W-:Y:S02]  /*3110*/  FFMA R30, R43, R33, R30 ;  /* 0x000000212b1e7223 */ /* 0x000fe4000000001e */
[----:B------:R-:W3:Y:S01]  /*3120*/  SHFL.BFLY PT, R43, R46, 0x8, 0x1f ;  /* 0x0d001f002e2b7f89 */ /* 0x000ee200000e0000 */
[----:B------:R-:W-:-:S04]  /*3130*/  FFMA R20, R47, 0.16666667163372039795, R20 ;  /* 0x3e2aaaab2f147823 */ /* 0x000fc80000000014 */
[----:B------:R-:W-:Y:S01]  /*3140*/  FADD R49, R11, -R20 ;  /* 0x800000140b317221 */ /* 0x000fe20000000000 */
[----:B------:R-:W4:Y:S01]  /*3150*/  SHFL.BFLY PT, R45, R20, 0x10, 0x1f ;  /* 0x0e001f00142d7f89 */ /* 0x000f2200000e0000 */
[----:B0-----:R-:W-:Y:S02]  /*3160*/  FADD R44, -R19, R44 ;  /* 0x0000002c132c7221 */ /* 0x001fe40000000100 */
[----:B------:R-:W-:Y:S02]  /*3170*/  FFMA R40, R47, R49, R40 ;  /* 0x000000312f287223 */ /* 0x000fe40000000028 */
[C---:B------:R-:W-:Y:S01]  /*3180*/  FFMA R19, R44.reuse, 0.5, R19 ;  /* 0x3f0000002c137823 */ /* 0x040fe20000000013 */
[----:B------:R-:W-:Y:S02]  /*3190*/  FMUL R44, R44, R44 ;  /* 0x0000002c2c2c7220 */ /* 0x000fe40000400000 */
[----:B------:R-:W0:Y:S01]  /*31a0*/  SHFL.BFLY PT, R47, R40, 0x10, 0x1f ;  /* 0x0e001f00282f7f89 */ /* 0x000e2200000e0000 */
[----:B-1----:R-:W-:Y:S01]  /*31b0*/  FADD R38, -R21, R38 ;  /* 0x0000002615267221 */ /* 0x002fe20000000100 */
[----:B------:R-:W-:Y:S01]  /*31c0*/  FMUL R44, R44, 24 ;  /* 0x41c000002c2c7820 */ /* 0x000fe20000400000 */
[----:B--2---:R-:W-:-:S02]  /*31d0*/  FADD R27, R26, R27 ;  /* 0x0000001b1a1b7221 */ /* 0x004fc40000000000 */
[C---:B------:R-:W-:Y:S01]  /*31e0*/  FMUL R26, R38.reuse, R38 ;  /* 0x00000026261a7220 */ /* 0x040fe20000400000 */
[----:B------:R-:W-:Y:S01]  /*31f0*/  FFMA R21, R38, 0.5, R21 ;  /* 0x3f00000026157823 */ /* 0x000fe20000000015 */
[----:B------:R-:W-:Y:S01]  /*3200*/  FFMA R33, R44, 0.5, R27 ;  /* 0x3f0000002c217823 */ /* 0x000fe2000000001b */
[----:B---3--:R-:W-:Y:S01]  /*3210*/  FADD R38, R46, R43 ;  /* 0x0000002b2e267221 */ /* 0x008fe20000000000 */
[----:B------:R-:W1:Y:S01]  /*3220*/  SHFL.BFLY PT, R44, R19, 0x2, 0x1f ;  /* 0x0c401f00132c7f89 */ /* 0x000e6200000e0000 */
[----:B------:R-:W-:-:S04]  /*3230*/  FMUL R27, R26, 12 ;  /* 0x414000001a1b7820 */ /* 0x000fc80000400000 */
[----:B------:R-:W-:Y:S01]  /*3240*/  FFMA R38, R27, 0.5, R38 ;  /* 0x3f0000001b267823 */ /* 0x000fe20000000026 */
[--C-:B----4-:R-:W-:Y:S01]  /*3250*/  FADD R45, R45, -R20.reuse ;  /* 0x800000142d2d7221 */ /* 0x110fe20000000000 */
[----:B------:R-:W2:Y:S03]  /*3260*/  SHFL.BFLY PT, R50, R21, 0x4, 0x1f ;  /* 0x0c801f0015327f89 */ /* 0x000ea600000e0000 */
[C---:B------:R-:W-:Y:S01]  /*3270*/  FFMA R26, R45.reuse, 0.5, R20 ;  /* 0x3f0000002d1a7823 */ /* 0x040fe20000000014 */
[----:B------:R-:W3:Y:S01]  /*3280*/  SHFL.BFLY PT, R46, R33, 0x2, 0x1f ;  /* 0x0c401f00212e7f89 */ /* 0x000ee200000e0000 */
[----:B------:R-:W-:-:S03]  /*3290*/  FMUL R45, R45, R45 ;  /* 0x0000002d2d2d7220 */ /* 0x000fc60000400000 */
[----:B------:R-:W4:Y:S01]  /*32a0*/  SHFL.BFLY PT, R43, R38, 0x4, 0x1f ;  /* 0x0c801f00262b7f89 */ /* 0x000f2200000e0000 */
[----:B0-----:R-:W-:Y:S01]  /*32b0*/  FADD R27, R47, R40 ;  /* 0x000000282f1b7221 */ /* 0x001fe20000000000 */
[----:B------:R-:W-:Y:S02]  /*32c0*/  FMUL R20, R45, 6 ;  /* 0x40c000002d147820 */ /* 0x000fe40000400000 */
[----:B------:R-:W0:Y:S02]  /*32d0*/  SHFL.BFLY PT, R45, R26, 0x8, 0x1f ;  /* 0x0d001f001a2d7f89 */ /* 0x000e2400000e0000 */
[----:B------:R-:W-:Y:S01]  /*32e0*/  FFMA R27, R20, 0.5, R27 ;  /* 0x3f000000141b7823 */ /* 0x000fe2000000001b */
[----:B-1----:R-:W-:-:S04]  /*32f0*/  FADD R44, -R19, R44 ;  /* 0x0000002c132c7221 */ /* 0x002fc80000000100 */
[----:B------:R-:W1:Y:S01]  /*3300*/  SHFL.BFLY PT, R40, R27, 0x8, 0x1f ;  /* 0x0d001f001b287f89 */ /* 0x000e6200000e0000 */
[C---:B------:R-:W-:Y:S01]  /*3310*/  FFMA R20, R44.reuse, 0.5, R19 ;  /* 0x3f0000002c147823 */ /* 0x040fe20000000013 */
[----:B------:R-:W-:Y:S01]  /*3320*/  FMUL R44, R44, R44 ;  /* 0x0000002c2c2c7220 */ /* 0x000fe20000400000 */
[----:B--2---:R-:W-:-:S03]  /*3330*/  FADD R50, -R21, R50 ;  /* 0x0000003215327221 */ /* 0x004fc60000000100 */
[----:B------:R-:W-:Y:S01]  /*3340*/  FMUL R44, R44, 48 ;  /* 0x424000002c2c7820 */ /* 0x000fe20000400000 */
[----:B---3--:R-:W-:Y:S01]  /*3350*/  FADD R33, R33, R46 ;  /* 0x0000002e21217221 */ /* 0x008fe20000000000 */
[----:B----4-:R-:W-:Y:S01]  /*3360*/  FADD R19, R38, R43 ;  /* 0x0000002b26137221 */ /* 0x010fe20000000000 */
[----:B------:R-:W-:Y:S02]  /*3370*/  FFMA R38, R50, 0.5, R21 ;  /* 0x3f00000032267823 */ /* 0x000fe40000000015 */
[----:B------:R-:W-:Y:S01]  /*3380*/  FFMA R33, R44, 0.5, R33 ;  /* 0x3f0000002c217823 */ /* 0x000fe20000000021 */
[----:B------:R-:W-:Y:S01]  /*3390*/  FMUL R44, R50, R50 ;  /* 0x00000032322c7220 */ /* 0x000fe20000400000 */
[----:B0-----:R-:W-:Y:S01]  /*33a0*/  FADD R21, -R26, R45 ;  /* 0x0000002d1a157221 */ /* 0x001fe20000000100 */
[----:B------:R-:W0:Y:S02]  /*33b0*/  SHFL.BFLY PT, R47, R38, 0x2, 0x1f ;  /* 0x0c401f00262f7f89 */ /* 0x000e2400000e0000 */
[----:B------:R-:W-:Y:S01]  /*33c0*/  FMUL R44, R44, 24 ;  /* 0x41c000002c2c7820 */ /* 0x000fe20000400000 */
[C---:B------:R-:W-:Y:S01]  /*33d0*/  FMUL R43, R21.reuse, R21 ;  /* 0x00000015152b7220 */ /* 0x040fe20000400000 */
[----:B------:R-:W-:Y:S01]  /*33e0*/  FFMA R26, R21, 0.5, R26 ;  /* 0x3f000000151a7823 */ /* 0x000fe2000000001a */
[----:B------:R-:W2:Y:S01]  /*33f0*/  SHFL.BFLY PT, R45, R20, 0x1, 0x1f ;  /* 0x0c201f00142d7f89 */ /* 0x000ea200000e0000 */
[----:B------:R-:W-:Y:S01]  /*3400*/  FFMA R19, R44, 0.5, R19 ;  /* 0x3f0000002c137823 */ /* 0x000fe20000000013 */
[----:B-1----:R-:W-:Y:S01]  /*3410*/  FADD R21, R27, R40 ;  /* 0x000000281b157221 */ /* 0x002fe20000000000 */
[----:B------:R-:W-:Y:S01]  /*3420*/  FMUL R40, R43, 12 ;  /* 0x414000002b287820 */ /* 0x000fe20000400000 */
[----:B------:R-:W1:Y:S01]  /*3430*/  SHFL.BFLY PT, R46, R33, 0x1, 0x1f ;  /* 0x0c201f00212e7f89 */ /* 0x000e6200000e0000 */
[----:B------:R-:W-:-:S03]  /*3440*/  SHF.L.U32 R27, R25, 0x10, RZ ;  /* 0x00000010191b7819 */ /* 0x000fc600000006ff */
[----:B------:R-:W3:Y:S01]  /*3450*/  SHFL.BFLY PT, R44, R19, 0x2, 0x1f ;  /* 0x0c401f00132c7f89 */ /* 0x000ee200000e0000 */
[----:B------:R-:W-:-:S03]  /*3460*/  FFMA R21, R40, 0.5, R21 ;  /* 0x3f00000028157823 */ /* 0x000fc60000000015 */
[----:B------:R-:W4:Y:S01]  /*3470*/  SHFL.BFLY PT, R43, R26, 0x4, 0x1f ;  /* 0x0c801f001a2b7f89 */ /* 0x000f2200000e0000 */
[--C-:B------:R-:W-:Y:S01]  /*3480*/  FADD R25, R23, R32.reuse ;  /* 0x0000002017197221 */ /* 0x100fe20000000000 */
[----:B------:R-:W-:Y:S02]  /*3490*/  FADD R23, R27, R32 ;  /* 0x000000201b177221 */ /* 0x000fe40000000000 */
[----:B------:R-:W5:Y:S04]  /*34a0*/  SHFL.BFLY PT, R32, R21, 0x4, 0x1f ;  /* 0x0c801f0015207f89 */ /* 0x000f6800000e0000 */
[----:B------:R-:W5:Y:S01]  /*34b0*/  SHFL.BFLY PT, R40, R41, 0x10, 0x1f ;  /* 0x0e001f0029287f89 */ /* 0x000f6200000e0000 */
[----:B0-----:R-:W-:-:S04]  /*34c0*/  FADD R47, -R38, R47 ;  /* 0x0000002f262f7221 */ /* 0x001fc80000000100 */
[C---:B------:R-:W-:Y:S01]  /*34d0*/  FFMA R27, R47.reuse, 0.5, R38 ;  /* 0x3f0000002f1b7823 */ /* 0x040fe20000000026 */
[----:B------:R-:W0:Y:S01]  /*34e0*/  SHFL.BFLY PT, R49, R22, 0x10, 0x1f ;  /* 0x0e001f0016317f89 */ /* 0x000e2200000e0000 */
[----:B--2---:R-:W-:Y:S01]  /*34f0*/  FADD R45, -R20, R45 ;  /* 0x0000002d142d7221 */ /* 0x004fe20000000100 */
[----:B------:R-:W-:Y:S02]  /*3500*/  FMUL R47, R47, R47 ;  /* 0x0000002f2f2f7220 */ /* 0x000fe40000400000 */
[----:B------:R-:W2:Y:S01]  /*3510*/  SHFL.BFLY PT, R38, R27, 0x1, 0x1f ;  /* 0x0c201f001b267f89 */ /* 0x000ea200000e0000 */
[----:B-1----:R-:W-:Y:S01]  /*3520*/  FADD R46, R33, R46 ;  /* 0x0000002e212e7221 */ /* 0x002fe20000000000 */
[----:B------:R-:W-:Y:S01]  /*3530*/  FFMA R20, R45, 0.5, R20 ;  /* 0x3f0000002d147823 */ /* 0x000fe20000000014 */
[----:B---3--:R-:W-:Y:S01]  /*3540*/  FADD R44, R19, R44 ;  /* 0x0000002c132c7221 */ /* 0x008fe20000000000 */
[----:B------:R-:W-:Y:S01]  /*3550*/  FMUL R47, R47, 48 ;  /* 0x424000002f2f7820 */ /* 0x000fe20000400000 */
[----:B------:R-:W-:Y:S01]  /*3560*/  FMUL R45, R45, R45 ;  /* 0x0000002d2d2d7220 */ /* 0x000fe20000400000 */
[----:B----4-:R-:W-:-:S02]  /*3570*/  FADD R33, -R26, R43 ;  /* 0x0000002b1a217221 */ /* 0x010fc40000000100 */
[----:B------:R-:W-:Y:S01]  /*3580*/  FFMA R43, R47, 0.5, R44 ;  /* 0x3f0000002f2b7823 */ /* 0x000fe2000000002c */
[----:B------:R-:W-:Y:S01]  /*3590*/  FMUL R45, R45, 96 ;  /* 0x42c000002d2d7820 */ /* 0x000fe20000400000 */
[C---:B------:R-:W-:Y:S01]  /*35a0*/  FMUL R44, R33.reuse, R33 ;  /* 0x00000021212c7220 */ /* 0x040fe20000400000 */
[----:B------:R-:W-:Y:S02]  /*35b0*/  FFMA R26, R33, 0.5, R26 ;  /* 0x3f000000211a7823 */ /* 0x000fe4000000001a */
[----:B------:R-:W-:Y:S01]  /*35c0*/  LDS.U16 R33, [R2+0x1860] ;  /* 0x0018600002217984 */ /* 0x000fe20000000400 */
[----:B-----5:R-:W-:Y:S01]  /*35d0*/  FADD R32, R21, R32 ;  /* 0x0000002015207221 */ /* 0x020fe20000000000 */
[--C-:B------:R-:W-:Y:S01]  /*35e0*/  FADD R40, R40, -R41.reuse ;  /* 0x8000002928287221 */ /* 0x100fe20000000000 */
[----:B------:R-:W-:Y:S01]  /*35f0*/  FMUL R21, R44, 24 ;  /* 0x41c000002c157820 */ /* 0x000fe20000400000 */
[----:B------:R-:W-:Y:S01]  /*3600*/  FFMA R19, R45, 0.5, R46 ;  /* 0x3f0000002d137823 */ /* 0x000fe2000000002e */
[----:B------:R-:W1:Y:S01]  /*3610*/  SHFL.BFLY PT, R44, R43, 0x1, 0x1f ;  /* 0x0c201f002b2c7f89 */ /* 0x000e6200000e0000 */
[----:B------:R-:W-:Y:S01]  /*3620*/  FFMA R41, R40, 0.5, R41 ;  /* 0x3f00000028297823 */ /* 0x000fe20000000029 */
[----:B------:R-:W-:-:S02]  /*3630*/  FFMA R32, R21, 0.5, R32 ;  /* 0x3f00000015207823 */ /* 0x000fc40000000020 */
[----:B------:R-:W3:Y:S01]  /*3640*/  SHFL.BFLY PT, R45, R26, 0x2, 0x1f ;  /* 0x0c401f001a2d7f89 */ /* 0x000ee200000e0000 */
[----:B------:R-:W-:Y:S01]  /*3650*/  FMUL R40, R40, R40 ;  /* 0x0000002828287220 */ /* 0x000fe20000400000 */
[----:B0-----:R-:W-:Y:S02]  /*3660*/  FADD R49, R49, R22 ;  /* 0x0000001631317221 */ /* 0x001fe40000000000 */
[----:B------:R-:W0:Y:S01]  /*3670*/  SHFL.BFLY PT, R47, R32, 0x2, 0x1f ;  /* 0x0c401f00202f7f89 */ /* 0x000e2200000e0000 */
[----:B------:R-:W-:Y:S01]  /*3680*/  FMUL R40, R40, 6 ;  /* 0x40c0000028287820 */ /* 0x000fe20000400000 */
[----:B--2---:R-:W-:-:S03]  /*3690*/  FADD R22, -R27, R38 ;  /* 0x000000261b167221 */ /* 0x004fc60000000100 */
[----:B------:R-:W-:Y:S02]  /*36a0*/  FFMA R38, R40, 0.5, R49 ;  /* 0x3f00000028267823 */ /* 0x000fe40000000031 */
[----:B------:R-:W-:Y:S01]  /*36b0*/  LDS.U16 R40, [R2+0x1c70] ;  /* 0x001c700002287984 */ /* 0x000fe20000000400 */
[----:B------:R-:W-:-:S03]  /*36c0*/  FMUL R21, R22, R22 ;  /* 0x0000001616157220 */ /* 0x000fc60000400000 */
[----:B------:R-:W2:Y:S01]  /*36d0*/  SHFL.BFLY PT, R46, R41, 0x8, 0x1f ;  /* 0x0d001f00292e7f89 */ /* 0x000ea200000e0000 */
[----:B-1----:R-:W-:Y:S01]  /*36e0*/  FADD R44, R43, R44 ;  /* 0x0000002c2b2c7221 */ /* 0x002fe20000000000 */
[----:B------:R-:W-:Y:S01]  /*36f0*/  FMUL R43, R21, 96 ;  /* 0x42c00000152b7820 */ /* 0x000fe20000400000 */
[----:B---3--:R-:W-:Y:S01]  /*3700*/  FADD R45, -R26, R45 ;  /* 0x0000002d1a2d7221 */ /* 0x008fe20000000100 */
[----:B------:R-:W-:Y:S01]  /*3710*/  FFMA R21, R22, 0.5, R27 ;  /* 0x3f00000016157823 */ /* 0x000fe2000000001b */
[----:B------:R-:W1:Y:S02]  /*3720*/  SHFL.BFLY PT, R49, R38, 0x8, 0x1f ;  /* 0x0d001f0026317f89 */ /* 0x000e6400000e0000 */
[----:B------:R-:W-:Y:S01]  /*3730*/  FMUL R27, R45, R45 ;  /* 0x0000002d2d1b7220 */ /* 0x000fe20000400000 */
[----:B------:R-:W-:Y:S01]  /*3740*/  FFMA R22, R43, 0.5, R44 ;  /* 0x3f0000002b167823 */ /* 0x000fe2000000002c */
[----:B0-----:R-:W-:Y:S02]  /*3750*/  FADD R47, R32, R47 ;  /* 0x0000002f202f7221 */ /* 0x001fe40000000000 */
[----:B------:R-:W-:Y:S01]  /*3760*/  FMUL R44, R27, 48 ;  /* 0x424000001b2c7820 */ /* 0x000fe20000400000 */
[----:B------:R-:W-:Y:S01]  /*3770*/  FFMA R32, R45, 0.5, R26 ;  /* 0x3f0000002d207823 */ /* 0x000fe2000000001a */
[----:B------:R-:W-:-:S02]  /*3780*/  SHF.L.U32 R26, R33, 0x10, RZ ;  /* 0x00000010211a7819 */ /* 0x000fc400000006ff */
[----:B------:R-:W-:Y:S02]  /*3790*/  FFMA R33, R44, 0.5, R47 ;  /* 0x3f0000002c217823 */ /* 0x000fe4000000002f */
[----:B------:R-:W0:Y:S01]  /*37a0*/  SHFL.BFLY PT, R47, R42, 0x10, 0x1f ;  /* 0x0e001f002a2f7f89 */ /* 0x000e2200000e0000 */
[----:B------:R-:W-:-:S03]  /*37b0*/  FADD R26, R26, R13 ;  /* 0x0000000d1a1a7221 */ /* 0x000fc60000000000 */
[----:B------:R-:W3:Y:S01]  /*37c0*/  SHFL.BFLY PT, R43, R28, 0x10, 0x1f ;  /* 0x0e001f001c2b7f89 */ /* 0x000ee200000e0000 */
[----:B--2---:R-:W-:Y:S01]  /*37d0*/  FADD R46, -R41, R46 ;  /* 0x0000002e292e7221 */ /* 0x004fe20000000100 */
[----:B------:R-:W-:-:S03]  /*37e0*/  FFMA R26, R12, R26, R25 ;  /* 0x0000001a0c1a7223 */ /* 0x000fc60000000019 */
[----:B------:R-:W-:Y:S01]  /*37f0*/  FFMA R25, R46, 0.5, R41 ;  /* 0x3f0000002e197823 */ /* 0x000fe20000000029 */
[----:B------:R-:W-:Y:S01]  /*3800*/  FADD R41, -R39, R26 ;  /* 0x0000001a27297221 */ /* 0x000fe20000000100 */
[----:B-1----:R-:W-:Y:S01]  /*3810*/  FADD R27, R38, R49 ;  /* 0x00000031261b7221 */ /* 0x002fe20000000000 */
[----:B------:R-:W-:Y:S02]  /*3820*/  SHF.L.U32 R38, R40, 0x10, RZ ;  /* 0x0000001028267819 */ /* 0x000fe400000006ff */
[C---:B------:R-:W-:Y:S01]  /*3830*/  FFMA R39, R41.reuse, 0.16666667163372039795, R39 ;  /* 0x3e2aaaab29277823 */ /* 0x040fe20000000027 */
[----:B------:R-:W1:Y:S02]  /*3840*/  SHFL.BFLY PT, R40, R31, 0x10, 0x1f ;  /* 0x0e001f001f287f89 */ /* 0x000e6400000e0000 */
[----:B------:R-:W-:Y:S01]  /*3850*/  FADD R38, R38, R13 ;  /* 0x0000000d26267221 */ /* 0x000fe20000000000 */
[----:B------:R-:W-:Y:S01]  /*3860*/  FADD R13, R26, -R39 ;  /* 0x800000271a0d7221 */ /* 0x000fe20000000000 */
[----:B------:R-:W-:Y:S03]  /*3870*/  SHFL.BFLY PT, R45, R30, 0x10, 0x1f ;  /* 0x0e001f001e2d7f89 */ /* 0x000fe600000e0000 */
[----:B------:R-:W-:Y:S01]  /*3880*/  FFMA R48, R41, R13, R48 ;  /* 0x0000000d29307223 */ /* 0x000fe20000000030 */
[----:B0-----:R-:W-:Y:S01]  /*3890*/  FADD R47, R47, R42 ;  /* 0x0000002a2f2f7221 */ /* 0x001fe20000000000 */
[----:B------:R-:W-:Y:S01]  /*38a0*/  SHFL.BFLY PT, R41, R32, 0x1, 0x1f ;  /* 0x0c201f0020297f89 */ /* 0x000fe200000e0000 */
[----:B------:R-:W-:-:S03]  /*38b0*/  FFMA R23, R12, R38, R23 ;  /* 0x000000260c177223 */ /* 0x000fc60000000017 */
[----:B------:R-:W0:Y:S01]  /*38c0*/  SHFL.BFLY PT, R42, R39, 0x10, 0x1f ;  /* 0x0e001f00272a7f89 */ /* 0x000e2200000e0000 */
[----:B------:R-:W-:Y:S01]  /*38d0*/  FMUL R44, R46, R46 ;  /* 0x0000002e2e2c7220 */ /* 0x000fe20000400000 */
[----:B---3--:R-:W-:Y:S02]  /*38e0*/  FADD R43, R43, -R28 ;  /* 0x8000001c2b2b7221 */ /* 0x008fe40000000000 */
[----:B------:R-:W2:Y:S01]  /*38f0*/  SHFL.BFLY PT, R12, R33, 0x1, 0x1f ;  /* 0x0c201f00210c7f89 */ /* 0x000ea200000e0000 */
[----:B------:R-:W-:Y:S01]  /*3900*/  FADD R49, -R58, R23 ;  /* 0x000000173a317221 */ /* 0x000fe20000000100 */
[----:B------:R-:W-:Y:S01]  /*3910*/  FMUL R44, R44, 12 ;  /* 0x414000002c2c7820 */ /* 0x000fe20000400000 */
[----:B------:R-:W-:Y:S02]  /*3920*/  FMUL R13, R43, R43 ;  /* 0x0000002b2b0d7220 */ /* 0x000fe40000400000 */
[----:B------:R-:W-:Y:S01]  /*3930*/  FFMA R58, R49, 0.16666667163372039795, R58 ;  /* 0x3e2aaaab313a7823 */ /* 0x000fe2000000003a */
[----:B------:R-:W-:Y:S01]  /*3940*/  FFMA R27, R44, 0.5, R27 ;  /* 0x3f0000002c1b7823 */ /* 0x000fe2000000001b */
[----:B------:R-:W-:Y:S01]  /*3950*/  FMUL R44, R13, 6 ;  /* 0x40c000000d2c7820 */ /* 0x000fe20000400000 */
[----:B------:R-:W-:Y:S01]  /*3960*/  FFMA R38, R43, 0.5, R28 ;  /* 0x3f0000002b267823 */ /* 0x000fe2000000001c */
[----:B------:R-:W-:Y:S01]  /*3970*/  FADD R43, R23, -R58 ;  /* 0x8000003a172b7221 */ /* 0x000fe20000000000 */
[----:B------:R-:W3:Y:S01]  /*3980*/  SHFL.BFLY PT, R13, R48, 0x10, 0x1f ;  /* 0x0e001f00300d7f89 */ /* 0x000ee200000e0000 */
[----:B-1----:R-:W-:-:S02]  /*3990*/  FADD R40, R40, -R31 ;  /* 0x8000001f28287221 */ /* 0x002fc40000000000 */
[----:B------:R-:W-:Y:S01]  /*39a0*/  FFMA R24, R49, R43, R24 ;  /* 0x0000002b31187223 */ /* 0x000fe20000000018 */
[----:B------:R-:W1:Y:S01]  /*39b0*/  SHFL.BFLY PT, R46, R25, 0x4, 0x1f ;  /* 0x0c801f00192e7f89 */ /* 0x000e6200000e0000 */
[----:B------:R-:W-:-:S03]  /*39c0*/  FFMA R28, R44, 0.5, R47 ;  /* 0x3f0000002c1c7823 */ /* 0x000fc6000000002f */
[----:B------:R-:W4:Y:S01]  /*39d0*/  SHFL.BFLY PT, R43, R38, 0x8, 0x1f ;  /* 0x0d001f00262b7f89 */ /* 0x000f2200000e0000 */
[----:B------:R-:W-:Y:S01]  /*39e0*/  FFMA R31, R40, 0.5, R31 ;  /* 0x3f000000281f7823 */ /* 0x000fe2000000001f */
[----:B0-----:R-:W-:Y:S02]  /*39f0*/  FADD R50, R42, -R39 ;  /* 0x800000272a327221 */ /* 0x001fe40000000000 */
[----:B------:R-:W0:Y:S01]  /*3a00*/  SHFL.BFLY PT, R44, R27, 0x4, 0x1f ;  /* 0x0c801f001b2c7f89 */ /* 0x000e2200000e0000 */
[----:B------:R-:W-:Y:S01]  /*3a10*/  FMUL R40, R40, R40 ;  /* 0x0000002828287220 */ /* 0x000fe20000400000 */
[----:B------:R-:W-:Y:S01]  /*3a20*/  FADD R41, -R32, R41 ;  /* 0x0000002920297221 */ /* 0x000fe20000000100 */
[----:B------:R-:W-:Y:S01]  /*3a30*/  FADD R45, R45, R30 ;  /* 0x0000001e2d2d7221 */ /* 0x000fe20000000000 */
[----:B--2---:R-:W-:Y:S01]  /*3a40*/  FADD R42, R33, R12 ;  /* 0x0000000c212a7221 */ /* 0x004fe20000000000 */
[----:B------:R-:W-:Y:S01]  /*3a50*/  FFMA R30, R50, 0.5, R39 ;  /* 0x3f000000321e7823 */ /* 0x000fe20000000027 */
[----:B------:R-:W-:Y:S01]  /*3a60*/  FMUL R40, R40, 6 ;  /* 0x40c0000028287820 */ /* 0x000fe20000400000 */
[----:B------:R-:W2:Y:S01]  /*3a70*/  SHFL.BFLY PT, R39, R28, 0x8, 0x1f ;  /* 0x0d001f001c277f89 */ /* 0x000ea200000e0000 */
[C---:B------:R-:W-:Y:S01]  /*3a80*/  FFMA R12, R41.reuse, 0.5, R32 ;  /* 0x3f000000290c7823 */ /* 0x040fe20000000020 */
[----:B------:R-:W-:Y:S01]  /*3a90*/  FMUL R41, R41, R41 ;  /* 0x0000002929297220 */ /* 0x000fe20000400000 */
[----:B------:R-:W-:Y:S01]  /*3aa0*/  FFMA R33, R40, 0.5, R45 ;  /* 0x3f00000028217823 */ /* 0x000fe2000000002d */
[----:B------:R-:W-:Y:S01]  /*3ab0*/  FMUL R50, R50, R50 ;  /* 0x0000003232327220 */ /* 0x000fe20000400000 */
[----:B------:R-:W5:Y:S01]  /*3ac0*/  SHFL.BFLY PT, R40, R31, 0x8, 0x1f ;  /* 0x0d001f001f287f89 */ /* 0x000f6200000e0000 */
[----:B------:R-:W-:Y:S01]  /*3ad0*/  FMUL R41, R41, 96 ;  /* 0x42c0000029297820 */ /* 0x000fe20000400000 */
[----:B---3--:R-:W-:Y:S01]  /*3ae0*/  FADD R32, R13, R48 ;  /* 0x000000300d207221 */ /* 0x008fe20000000000 */
[----:B------:R-:W-:-:S02]  /*3af0*/  FMUL R45, R50, 6 ;  /* 0x40c00000322d7820 */ /* 0x000fc40000400000 */
[----:B------:R-:W-:Y:S02]  /*3b00*/  FFMA R13, R41, 0.5, R42 ;  /* 0x3f000000290d7823 */ /* 0x000fe4000000002a */
[----:B------:R-:W3:Y:S01]  /*3b10*/  SHFL.BFLY PT, R41, R30, 0x8, 0x1f ;  /* 0x0d001f001e297f89 */ /* 0x000ee200000e0000 */
[----:B-1----:R-:W-:Y:S01]  /*3b20*/  FADD R46, -R25, R46 ;  /* 0x0000002e192e7221 */ /* 0x002fe20000000100 */
[----:B------:R-:W-:Y:S01]  /*3b30*/  FFMA R32, R45, 0.5, R32 ;  /* 0x3f0000002d207823 */ /* 0x000fe20000000020 */
[----:B----4-:R-:W-:Y:S01]  /*3b40*/  FADD R45, -R38, R43 ;  /* 0x0000002b262d7221 */ /* 0x010fe20000000100 */
[----:B------:R-:W1:Y:S01]  /*3b50*/  SHFL.BFLY PT, R42, R33, 0x8, 0x1f ;  /* 0x0d001f00212a7f89 */ /* 0x000e6200000e0000 */
[C---:B------:R-:W-:Y:S01]  /*3b60*/  FFMA R25, R46.reuse, 0.5, R25 ;  /* 0x3f0000002e197823 */ /* 0x040fe20000000019 */
[----:B0-----:R-:W-:Y:S01]  /*3b70*/  FADD R44, R27, R44 ;  /* 0x0000002c1b2c7221 */ /* 0x001fe20000000000 */
[----:B------:R-:W-:Y:S01]  /*3b80*/  FMUL R46, R46, R46 ;  /* 0x0000002e2e2e7220 */ /* 0x000fe20000400000 */
[----:B------:R-:W0:Y:S01]  /*3b90*/  SHFL.BFLY PT, R27, R32, 0x8, 0x1f ;  /* 0x0d001f00201b7f89 */ /* 0x000e2200000e0000 */
[C---:B------:R-:W-:Y:S01]  /*3ba0*/  FMUL R47, R45.reuse, R45 ;  /* 0x0000002d2d2f7220 */ /* 0x040fe20000400000 */
[----:B------:R-:W-:-:S02]  /*3bb0*/  FFMA R38, R45, 0.5, R38 ;  /* 0x3f0000002d267823 */ /* 0x000fc40000000026 */
[----:B------:R-:W4:Y:S01]  /*3bc0*/  SHFL.BFLY PT, R43, R58, 0x10, 0x1f ;  /* 0x0e001f003a2b7f89 */ /* 0x000f2200000e0000 */
[----:B------:R-:W-:Y:S01]  /*3bd0*/  FMUL R45, R46, 24 ;  /* 0x41c000002e2d7820 */ /* 0x000fe20000400000 */
[----:B------:R-:W-:Y:S01]  /*3be0*/  FMUL R47, R47, 12 ;  /* 0x414000002f2f7820 */ /* 0x000fe20000400000 */
[----:B--2---:R-:W-:Y:S02]  /*3bf0*/  FADD R28, R28, R39 ;  /* 0x000000271c1c7221 */ /* 0x004fe40000000000 */
[----:B------:R-:W-:Y:S02]  /*3c00*/  FFMA R39, R45, 0.5, R44 ;  /* 0x3f0000002d277823 */ /* 0x000fe4000000002c */
[----:B------:R-:W2:Y:S01]  /*3c10*/  SHFL.BFLY PT, R45, R24, 0x10, 0x1f ;  /* 0x0e001f00182d7f89 */ /* 0x000ea200000e0000 */
[----:B------:R-:W-:Y:S01]  /*3c20*/  FFMA R28, R47, 0.5, R28 ;  /* 0x3f0000002f1c7823 */ /* 0x000fe2000000001c */
[----:B-----5:R-:W-:Y:S02]  /*3c30*/  FADD R40, -R31, R40 ;  /* 0x000000281f287221 */ /* 0x020fe40000000100 */
[----:B------:R-:W5:Y:S01]  /*3c40*/  SHFL.BFLY PT, R47, R38, 0x4, 0x1f ;  /* 0x0c801f00262f7f89 */ /* 0x000f6200000e0000 */
[----:B---3--:R-:W-:Y:S01]  /*3c50*/  FADD R41, -R30, R41 ;  /* 0x000000291e297221 */ /* 0x008fe20000000100 */
[C---:B------:R-:W-:Y:S01]  /*3c60*/  FMUL R44, R40.reuse, R40 ;  /* 0x00000028282c7220 */ /* 0x040fe20000400000 */
[----:B------:R-:W-:Y:S01]  /*3c70*/  FFMA R31, R40, 0.5, R31 ;  /* 0x3f000000281f7823 */ /* 0x000fe2000000001f */
[----:B------:R-:W3:Y:S01]  /*3c80*/  SHFL.BFLY PT, R49, R28, 0x4, 0x1f ;  /* 0x0c801f001c317f89 */ /* 0x000ee200000e0000 */
[----:B-1----:R-:W-:Y:S01]  /*3c90*/  FADD R33, R33, R42 ;  /* 0x0000002a21217221 */ /* 0x002fe20000000000 */
[----:B------:R-:W-:Y:S01]  /*3ca0*/  FMUL R44, R44, 12 ;  /* 0x414000002c2c7820 */ /* 0x000fe20000400000 */
[----:B------:R-:W-:Y:S01]  /*3cb0*/  FMUL R40, R41, R41 ;  /* 0x0000002929287220 */ /* 0x000fe20000400000 */
[----:B------:R-:W1:Y:S01]  /*3cc0*/  SHFL.BFLY PT, R42, R31, 0x4, 0x1f ;  /* 0x0c801f001f2a7f89 */ /* 0x000e6200000e0000 */
[----:B0-----:R-:W-:Y:S01]  /*3cd0*/  FADD R27, R32, R27 ;  /* 0x0000001b201b7221 */ /* 0x001fe20000000000 */
[----:B------:R-:W-:Y:S01]  /*3ce0*/  FFMA R33, R44, 0.5, R33 ;  /* 0x3f0000002c217823 */ /* 0x000fe20000000021 */
[----:B------:R-:W-:Y:S01]  /*3cf0*/  FMUL R40, R40, 12 ;  /* 0x4140000028287820 */ /* 0x000fe20000400000 */
[----:B----4-:R-:W-:Y:S01]  /*3d00*/  FADD R43, R43, -R58 ;  /* 0x8000003a2b2b7221 */ /* 0x010fe20000000000 */
[----:B------:R-:W-:-:S02]  /*3d10*/  FFMA R32, R41, 0.5, R30 ;  /* 0x3f00000029207823 */ /* 0x000fc4000000001e */
[----:B------:R-:W-:Y:S01]  /*3d20*/  FFMA R40, R40, 0.5, R27 ;  /* 0x3f00000028287823 */ /* 0x000fe2000000001b */
[----:B------:R-:W0:Y:S01]  /*3d30*/  SHFL.BFLY PT, R30, R33, 0x4, 0x1f ;  /* 0x0c801f00211e7f89 */ /* 0x000e2200000e0000 */
[C---:B------:R-:W-:Y:S01]  /*3d40*/  FMUL R27, R43.reuse, R43 ;  /* 0x0000002b2b1b7220 */ /* 0x040fe20000400000 */
[----:B------:R-:W-:Y:S01]  /*3d50*/  FFMA R58, R43, 0.5, R58 ;  /* 0x3f0000002b3a7823 */ /* 0x000fe2000000003a */
[----:B--2---:R-:W-:Y:S02]  /*3d60*/  FADD R24, R45, R24 ;  /* 0x000000182d187221 */ /* 0x004fe40000000000 */
[----:B------:R-:W-:Y:S01]  /*3d70*/  FMUL R27, R27, 6 ;  /* 0x40c000001b1b7820 */ /* 0x000fe20000400000 */
[----:B------:R-:W2:Y:S01]  /*3d80*/  SHFL.BFLY PT, R51, R32, 0x4, 0x1f ;  /* 0x0c801f0020337f89 */ /* 0x000ea200000e0000 */
[----:B-----5:R-:W-:Y:S02]  /*3d90*/  FADD R47, -R38, R47 ;  /* 0x0000002f262f7221 */ /* 0x020fe40000000100 */
[----:B------:R-:W-:Y:S01]  /*3da0*/  FFMA R24, R27, 0.5, R24 ;  /* 0x3f0000001b187823 */ /* 0x000fe20000000018 */
[----:B------:R-:W4:Y:S01]  /*3db0*/  SHFL.BFLY PT, R41, R40, 0x4, 0x1f ;  /* 0x0c801f0028297f89 */ /* 0x000f2200000e0000 */
[----:B------:R-:W-:-:S03]  /*3dc0*/  FMUL R27, R47, R47 ;  /* 0x0000002f2f1b7220 */ /* 0x000fc60000400000 */
[----:B------:R-:W5:Y:S01]  /*3dd0*/  SHFL.BFLY PT, R43, R58, 0x8, 0x1f ;  /* 0x0d001f003a2b7f89 */ /* 0x000f6200000e0000 */
[----:B---3--:R-:W-:Y:S01]  /*3de0*/  FADD R28, R28, R49 ;  /* 0x000000311c1c7221 */ /* 0x008fe20000000000 */
[----:B------:R-:W-:Y:S01]  /*3df0*/  FMUL R45, R27, 24 ;  /* 0x41c000001b2d7820 */ /* 0x000fe20000400000 */
[----:B------:R-:W-:Y:S02]  /*3e00*/  FFMA R27, R47, 0.5, R38 ;  /* 0x3f0000002f1b7823 */ /* 0x000fe40000000026 */
[----:B------:R-:W3:Y:S01]  /*3e10*/  SHFL.BFLY PT, R38, R25, 0x2, 0x1f ;  /* 0x0c401f0019267f89 */ /* 0x000ee200000e0000 */
[----:B------:R-:W-:Y:S01]  /*3e20*/  FFMA R28, R45, 0.5, R28 ;  /* 0x3f0000002d1c7823 */ /* 0x000fe2000000001c */
[----:B-1----:R-:W-:Y:S02]  /*3e30*/  FADD R42, -R31, R42 ;  /* 0x0000002a1f2a7221 */ /* 0x002fe40000000100 */
[----:B------:R-:W1:Y:S01]  /*3e40*/  SHFL.BFLY PT, R45, R24, 0x8, 0x1f ;  /* 0x0d001f00182d7f89 */ /* 0x000e6200000e0000 */
[----:B0-----:R-:W-:Y:S01]  /*3e50*/  FADD R33, R33, R30 ;  /* 0x0000001e21217221 */ /* 0x001fe20000000000 */
[----:B------:R-:W-:-:S02]  /*3e60*/  FMUL R30, R42, R42 ;  /* 0x0000002a2a1e7220 */ /* 0x000fc40000400000 */
[----:B------:R-:W0:Y:S02]  /*3e70*/  SHFL.BFLY PT, R44, R39, 0x2, 0x1f ;  /* 0x0c401f00272c7f89 */ /* 0x000e2400000e0000 */
[----:B------:R-:W-:Y:S01]  /*3e80*/  FMUL R46, R30, 24 ;  /* 0x41c000001e2e7820 */ /* 0x000fe20000400000 */
[----:B--2---:R-:W-:Y:S01]  /*3e90*/  FADD R51, -R32, R51 ;  /* 0x0000003320337221 */ /* 0x004fe20000000100 */
[----:B------:R-:W-:Y:S02]  /*3ea0*/  FFMA R30, R42, 0.5, R31 ;  /* 0x3f0000002a1e7823 */ /* 0x000fe4000000001f */
[----:B------:R-:W-:Y:S01]  /*3eb0*/  FFMA R31, R46, 0.5, R33 ;  /* 0x3f0000002e1f7823 */ /* 0x000fe20000000021 */
[----:B----4-:R-:W-:Y:S01]  /*3ec0*/  FADD R33, R40, R41 ;  /* 0x0000002928217221 */ /* 0x010fe20000000000 */
[----:B------:R-:W-:Y:S01]  /*3ed0*/  FMUL R42, R51, R51 ;  /* 0x00000033332a7220 */ /* 0x000fe20000400000 */
[----:B------:R-:W2:Y:S01]  /*3ee0*/  SHFL.BFLY PT, R40, R27, 0x2, 0x1f ;  /* 0x0c401f001b287f89 */ /* 0x000ea200000e0000 */
[----:B-----5:R-:W-:-:S02]  /*3ef0*/  FADD R41, -R58, R43 ;  /* 0x0000002b3a297221 */ /* 0x020fc40000000100 */
[----:B------:R-:W-:Y:S02]  /*3f00*/  FMUL R42, R42, 24 ;  /* 0x41c000002a2a7820 */ /* 0x000fe40000400000 */
[C---:B------:R-:W-:Y:S01]  /*3f10*/  FFMA R58, R41.reuse, 0.5, R58 ;  /* 0x3f000000293a7823 */ /* 0x040fe2000000003a */
[----:B------:R-:W-:Y:S01]  /*3f20*/  FMUL R41, R41, R41 ;  /* 0x0000002929297220 */ /* 0x000fe20000400000 */
[----:B---3--:R-:W-:Y:S01]  /*3f30*/  FADD R38, -R25, R38 ;  /* 0x0000002619267221 */ /* 0x008fe20000000100 */
[----:B------:R-:W-:Y:S01]  /*3f40*/  FFMA R32, R51, 0.5, R32 ;  /* 0x3f00000033207823 */ /* 0x000fe20000000020 */
[----:B------:R-:W-:Y:S01]  /*3f50*/  FFMA R33, R42, 0.5, R33 ;  /* 0x3f0000002a217823 */ /* 0x000fe20000000021 */
[----:B-1----:R-:W-:Y:S01]  /*3f60*/  FADD R45, R24, R45 ;  /* 0x0000002d182d7221 */ /* 0x002fe20000000000 */
[----:B------:R-:W1:Y:S01]  /*3f70*/  SHFL.BFLY PT, R47, R28, 0x2, 0x1f ;  /* 0x0c401f001c2f7f89 */ /* 0x000e6200000e0000 */
[----:B------:R-:W-:Y:S01]  /*3f80*/  FMUL R42, R41, 12 ;  /* 0x41400000292a7820 */ /* 0x000fe20000400000 */
[C---:B------:R-:W-:Y:S01]  /*3f90*/  FMUL R24, R38.reuse, R38 ;  /* 0x0000002626187220 */ /* 0x040fe20000400000 */
[----:B0-----:R-:W-:Y:S01]  /*3fa0*/  FADD R39, R39, R44 ;  /* 0x0000002c27277221 */ /* 0x001fe20000000000 */
[----:B------:R-:W0:Y:S01]  /*3fb0*/  SHFL.BFLY PT, R41, R58, 0x4, 0x1f ;  /* 0x0c801f003a297f89 */ /* 0x000e2200000e0000 */
[----:B------:R-:W-:Y:S01]  /*3fc0*/  FFMA R25, R38, 0.5, R25 ;  /* 0x3f00000026197823 */ /* 0x000fe20000000019 */
[----:B------:R-:W-:Y:S01]  /*3fd0*/  FFMA R38, R42, 0.5, R45 ;  /* 0x3f0000002a267823 */ /* 0x000fe2000000002d */
[----:B------:R-:W-:Y:S01]  /*3fe0*/  FMUL R24, R24, 48 ;  /* 0x4240000018187820 */ /* 0x000fe20000400000 */
[----:B------:R-:W3:Y:S04]  /*3ff0*/  SHFL.BFLY PT, R44, R31, 0x2, 0x1f ;  /* 0x0c401f001f2c7f89 */ /* 0x000ee800000e0000 */
[----:B------:R-:W4:Y:S01]  /*4000*/  SHFL.BFLY PT, R49, R32, 0x2, 0x1f ;  /* 0x0c401f0020317f89 */ /* 0x000f2200000e0000 */
[----:B------:R-:W-:-:S03]  /*4010*/  FFMA R24, R24, 0.5, R39 ;  /* 0x3f00000018187823 */ /* 0x000fc60000000027 */
[----:B------:R-:W5:Y:S01]  /*4020*/  SHFL.BFLY PT, R39, R38, 0x4, 0x1f ;  /* 0x0c801f0026277f89 */ /* 0x000f6200000e0000 */
[----:B--2---:R-:W-:-:S03]  /*4030*/  FADD R40, -R27, R40 ;  /* 0x000000281b287221 */ /* 0x004fc60000000100 */
[----:B------:R-:W2:Y:S01]  /*4040*/  SHFL.BFLY PT, R42, R33, 0x2, 0x1f ;  /* 0x0c401f00212a7f89 */ /* 0x000ea200000e0000 */
[C---:B------:R-:W-:Y:S01]  /*4050*/  FFMA R27, R40.reuse, 0.5, R27 ;  /* 0x3f000000281b7823 */ /* 0x040fe2000000001b */
[----:B------:R-:W-:Y:S01]  /*4060*/  FMUL R40, R40, R40 ;  /* 0x0000002828287220 */ /* 0x000fe20000400000 */
[----:B-1----:R-:W-:-:S03]  /*4070*/  FADD R47, R28, R47 ;  /* 0x0000002f1c2f7221 */ /* 0x002fc60000000000 */
[----:B------:R-:W-:Y:S01]  /*4080*/  FMUL R40, R40, 48 ;  /* 0x4240000028287820 */ /* 0x000fe20000400000 */
[----:B0-----:R-:W-:Y:S01]  /*4090*/  FADD R41, -R58, R41 ;  /* 0x000000293a297221 */ /* 0x001fe20000000100 */
[----:B---3--:R-:W-:Y:S02]  /*40a0*/  FADD R28, R31, R44 ;  /* 0x0000002c1f1c7221 */ /* 0x008fe40000000000 */
[----:B------:R-:W-:Y:S01]  /*40b0*/  FFMA R31, R40, 0.5, R47 ;  /* 0x3f000000281f7823 */ /* 0x000fe2000000002f */
[C---:B------:R-:W-:Y:S01]  /*40c0*/  FMUL R40, R41.reuse, R41 ;  /* 0x0000002929287220 */ /* 0x040fe20000400000 */
[----:B------:R-:W-:Y:S01]  /*40d0*/  FFMA R58, R41, 0.5, R58 ;  /* 0x3f000000293a7823 */ /* 0x000fe2000000003a */
[----:B----4-:R-:W-:Y:S01]  /*40e0*/  FADD R49, -R32, R49 ;  /* 0x0000003120317221 */ /* 0x010fe20000000100 */
[----:B------:R-:W-:Y:S01]  /*40f0*/  F2FP.BF16.F32.PACK_AB R8, R8, R9 ;  /* 0x000000090808723e */ /* 0x000fe200000010ff */
[----:B------:R-:W-:Y:S02]  /*4100*/  FMUL R40, R40, 24 ;  /* 0x41c0000028287820 */ /* 0x000fe40000400000 */
[C---:B------:R-:W-:Y:S01]  /*4110*/  FFMA R32, R49.reuse, 0.5, R32 ;  /* 0x3f00000031207823 */ /* 0x040fe20000000020 */
[----:B------:R-:W-:Y:S01]  /*4120*/  FMUL R49, R49, R49 ;  /* 0x0000003131317220 */ /* 0x000fe20000400000 */
[----:B-----5:R-:W-:Y:S01]  /*4130*/  FADD R39, R38, R39 ;  /* 0x0000002726277221 */ /* 0x020fe20000000000 */
[----:B------:R-:W0:Y:S01]  /*4140*/  SHFL.BFLY PT, R9, R58, 0x2, 0x1f ;  /* 0x0c401f003a097f89 */ /* 0x000e2200000e0000 */
[----:B--2---:R-:W-:Y:S01]  /*4150*/  FADD R33, R33, R42 ;  /* 0x0000002a21217221 */ /* 0x004fe20000000000 */
[----:B------:R-:W-:Y:S01]  /*4160*/  FMUL R38, R49, 48 ;  /* 0x4240000031267820 */ /* 0x000fe20000400000 */
[----:B------:R-:W-:Y:S01]  /*4170*/  FFMA R39, R40, 0.5, R39 ;  /* 0x3f00000028277823 */ /* 0x000fe20000000027 */
[----:B------:R-:W-:Y:S01]  /*4180*/  F2FP.BF16.F32.PACK_AB R11, R10, R11 ;  /* 0x0000000b0a0b723e */ /* 0x000fe200000010ff */
[----:B------:R-:W-:Y:S01]  /*4190*/  BAR.SYNC.DEFER_BLOCKING 0x0 ;  /* 0x0000000000007b1d */ /* 0x000fe20000010000 */
[----:B------:R-:W-:-:S02]  /*41a0*/  F2FP.BF16.F32.PACK_AB R16, R16, R17 ;  /* 0x000000111010723e */ /* 0x000fc400000010ff */
[----:B------:R-:W-:Y:S01]  /*41b0*/  F2FP.BF16.F32.PACK_AB R23, R23, R26 ;  /* 0x0000001a1717723e */ /* 0x000fe200000010ff */
[----:B------:R-:W-:Y:S01]  /*41c0*/  FFMA R33, R38, 0.5, R33 ;  /* 0x3f00000026217823 */ /* 0x000fe20000000021 */
[C---:B------:R-:W-:Y:S01]  /*41d0*/  PRMT R38, R8.reuse, 0x7610, R38 ;  /* 0x0000761008267816 */ /* 0x040fe20000000026 */
[----:B------:R-:W1:Y:S01]  /*41e0*/  SHFL.BFLY PT, R43, R30, 0x2, 0x1f ;  /* 0x0c401f001e2b7f89 */ /* 0x000e6200000e0000 */
[----:B------:R-:W-:Y:S02]  /*41f0*/  PRMT R40, R8, 0x7632, R40 ;  /* 0x0000763208287816 */ /* 0x000fe40000000028 */
[----:B------:R-:W-:Y:S01]  /*4200*/  PRMT R17, R11, 0x7632, R17 ;  /* 0x000076320b117816 */ /* 0x000fe20000000011 */
[----:B------:R-:W2:Y:S01]  /*4210*/  SHFL.BFLY PT, R10, R39, 0x2, 0x1f ;  /* 0x0c401f00270a7f89 */ /* 0x000ea200000e0000 */
[----:B------:R-:W-:Y:S02]  /*4220*/  PRMT R44, R16, 0x7632, R44 ;  /* 0x00007632102c7816 */ /* 0x000fe4000000002c */
[----:B------:R-:W-:Y:S01]  /*4230*/  PRMT R46, R23, 0x7632, R46 ;  /* 0x00007632172e7816 */ /* 0x000fe2000000002e */
[----:B------:R-:W3:Y:S04]  /*4240*/  SHFL.BFLY PT, R8, R25, 0x1, 0x1f ;  /* 0x0c201f0019087f89 */ /* 0x000ee800000e0000 */
[----:B------:R-:W-:Y:S04]  /*4250*/  STS.U16 [R2], R38 ;  /* 0x0000002602007388 */ /* 0x000fe80000000400 */
[----:B------:R-:W-:Y:S04]  /*4260*/  STS.U16 [R2+0x410], R40 ;  /* 0x0004102802007388 */ /* 0x000fe80000000400 */
[----:B------:R4:W-:Y:S04]  /*4270*/  STS.U16 [R2+0x820], R11 ;  /* 0x0008200b02007388 */ /* 0x0009e80000000400 */
[----:B------:R-:W-:Y:S04]  /*4280*/  STS.U16 [R2+0xc30], R17 ;  /* 0x000c301102007388 */ /* 0x000fe80000000400 */
[----:B------:R5:W-:Y:S04]  /*4290*/  STS.U16 [R2+0x1040], R16 ;  /* 0x0010401002007388 */ /* 0x000be80000000400 */
[----:B------:R-:W-:Y:S04]  /*42a0*/  STS.U16 [R2+0x1450], R44 ;  /* 0x0014502c02007388 */ /* 0x000fe80000000400 */
[----:B------:R-:W-:Y:S04]  /*42b0*/  STS.U16 [R2+0x1860], R23 ;  /* 0x0018601702007388 */ /* 0x000fe80000000400 */
[----:B------:R-:W-:Y:S01]  /*42c0*/  STS.U16 [R2+0x1c70], R46 ;  /* 0x001c702e02007388 */ /* 0x000fe20000000400 */
[----:B0-----:R-:W-:Y:S01]  /*42d0*/  FADD R9, -R58, R9 ;  /* 0x000000093a097221 */ /* 0x001fe20000000100 */
[----:B-1----:R-:W-:-:S03]  /*42e0*/  FADD R43, -R30, R43 ;  /* 0x0000002b1e2b7221 */ /* 0x002fc60000000100 */
[----:B----4-:R-:W-:Y:S01]  /*42f0*/  FMUL R11, R9, R9 ;  /* 0x00000009090b7220 */ /* 0x010fe20000400000 */
[----:B--2---:R-:W-:Y:S01]  /*4300*/  FADD R10, R39, R10 ;  /* 0x0000000a270a7221 */ /* 0x004fe20000000000 */
[----:B------:R-:W-:Y:S02]  /*4310*/  FMUL R45, R43, R43 ;  /* 0x0000002b2b2d7220 */ /* 0x000fe40000400000 */
[----:B------:R-:W-:Y:S01]  /*4320*/  FMUL R11, R11, 48 ;  /* 0x424000000b0b7820 */ /* 0x000fe20000400000 */
[----:B-----5:R-:W-:Y:S01]  /*4330*/  FFMA R16, R9, 0.5, R58 ;  /* 0x3f00000009107823 */ /* 0x020fe2000000003a */
[----:B---3--:R-:W-:Y:S01]  /*4340*/  FADD R40, -R25, R8 ;  /* 0x0000000819287221 */ /* 0x008fe20000000100 */
[----:B------:R-:W-:Y:S01]  /*4350*/  FMUL R45, R45, 48 ;  /* 0x424000002d2d7820 */ /* 0x000fe20000400000 */
[----:B------:R-:W-:Y:S01]  /*4360*/  FFMA R17, R11, 0.5, R10 ;  /* 0x3f0000000b117823 */ /* 0x000fe2000000000a */
[----:B------:R-:W-:Y:S02]  /*4370*/  BAR.SYNC.DEFER_BLOCKING 0x0 ;  /* 0x0000000000007b1d */ /* 0x000fe40000010000 */
[----:B------:R-:W-:Y:S01]  /*4380*/  FFMA R28, R45, 0.5, R28 ;  /* 0x3f0000002d1c7823 */ /* 0x000fe2000000001c */
[----:B------:R-:W-:-:S03]  /*4390*/  FFMA R30, R43, 0.5, R30 ;  /* 0x3f0000002b1e7823 */ /* 0x000fc6000000001e */
[----:B------:R-:W0:Y:S04]  /*43a0*/  SHFL.BFLY PT, R45, R24, 0x1, 0x1f ;  /* 0x0c201f00182d7f89 */ /* 0x000e2800000e0000 */
[----:B------:R-:W-:Y:S04]  /*43b0*/  LDS.128 R8, [R0] ;  /* 0x0000000000087984 */ /* 0x000fe80000000c00 */
[----:B------:R-:W1:Y:S04]  /*43c0*/  SHFL.BFLY PT, R43, R30, 0x1, 0x1f ;  /* 0x0c201f001e2b7f89 */ /* 0x000e6800000e0000 */
[----:B------:R-:W2:Y:S04]  /*43d0*/  SHFL.BFLY PT, R26, R33, 0x1, 0x1f ;  /* 0x0c201f00211a7f89 */ /* 0x000ea800000e0000 */
[----:B------:R-:W3:Y:S04]  /*43e0*/  SHFL.BFLY PT, R39, R28, 0x1, 0x1f ;  /* 0x0c201f001c277f89 */ /* 0x000ee800000e0000 */
[----:B------:R-:W4:Y:S04]  /*43f0*/  SHFL.BFLY PT, R42, R27, 0x1, 0x1f ;  /* 0x0c201f001b2a7f89 */ /* 0x000f2800000e0000 */
[----:B------:R-:W5:Y:S04]  /*4400*/  SHFL.BFLY PT, R41, R32, 0x1, 0x1f ;  /* 0x0c201f0020297f89 */ /* 0x000f6800000e0000 */
[----:B------:R-:W5:Y:S01]  /*4410*/  SHFL.BFLY PT, R23, R16, 0x1, 0x1f ;  /* 0x0c201f0010177f89 */ /* 0x000f6200000e0000 */
[----:B0-----:R-:W-:Y:S01]  /*4420*/  FADD R45, R24, R45 ;  /* 0x0000002d182d7221 */ /* 0x001fe20000000000 */
[----:B------:R-:W0:Y:S02]  /*4430*/  S2UR UR4, SR_CgaCtaId ;  /* 0x00000000000479c3 */ /* 0x000e240000008800 */
[----:B------:R-:W0:Y:S04]  /*4440*/  SHFL.BFLY PT, R24, R17, 0x1, 0x1f ;  /* 0x0c201f0011187f89 */ /* 0x000e2800000e0000 */
[----:B------:R-:W0:Y:S01]  /*4450*/  SHFL.BFLY PT, R38, R31, 0x1, 0x1f ;  /* 0x0c201f001f267f89 */ /* 0x000e2200000e0000 */
[----:B-1----:R-:W-:-:S04]  /*4460*/  FADD R43, -R30, R43 ;  /* 0x0000002b1e2b7221 */ /* 0x002fc80000000100 */
[C---:B------:R-:W-:Y:S01]  /*4470*/  FFMA R30, R43.reuse, 0.5, R30 ;  /* 0x3f0000002b1e7823 */ /* 0x040fe2000000001e */
[----:B------:R1:W-:Y:S01]  /*4480*/  STG.E.128 desc[UR6][R14.64], R8 ;  /* 0x000000080e007986 */ /* 0x0003e2000c101d06 */
[----:B------:R-:W-:Y:S01]  /*4490*/  FMUL R43, R43, R43 ;  /* 0x0000002b2b2b7220 */ /* 0x000fe20000400000 */
[----:B--2---:R-:W-:Y:S01]  /*44a0*/  FADD R33, R33, R26 ;  /* 0x0000001a21217221 */ /* 0x004fe20000000000 */
[----:B---3--:R-:W-:Y:S01]  /*44b0*/  FADD R39, R28, R39 ;  /* 0x000000271c277221 */ /* 0x008fe20000000000 */
[----:B------:R-:W-:Y:S01]  /*44c0*/  LOP3.LUT P0, RZ, R18, 0x1f, RZ, 0xc0, !PT ;  /* 0x0000001f12ff7812 */ /* 0x000fe2000780c0ff */
[----:B------:R-:W-:Y:S01]  /*44d0*/  FMUL R26, R43, 96 ;  /* 0x42c000002b1a7820 */ /* 0x000fe20000400000 */
[----:B------:R-:W-:Y:S01]  /*44e0*/  BAR.SYNC.DEFER_BLOCKING 0x0 ;  /* 0x0000000000007b1d */ /* 0x000fe20000010000 */
[----:B----4-:R-:W-:Y:S01]  /*44f0*/  FADD R42, -R27, R42 ;  /* 0x0000002a1b2a7221 */ /* 0x010fe20000000100 */
[----:B-----5:R-:W-:Y:S01]  /*4500*/  FADD R41, -R32, R41 ;  /* 0x0000002920297221 */ /* 0x020fe20000000100 */
[----:B------:R-:W-:Y:S01]  /*4510*/  FADD R23, -R16, R23 ;  /* 0x0000001710177221 */ /* 0x000fe20000000100 */
[C---:B------:R-:W-:Y:S01]  /*4520*/  FFMA R25, R40.reuse, 0.5, R25 ;  /* 0x3f00000028197823 */ /* 0x040fe20000000019 */
[----:B------:R-:W-:Y:S01]  /*4530*/  FMUL R40, R40, R40 ;  /* 0x0000002828287220 */ /* 0x000fe20000400000 */
[----:B------:R-:W-:Y:S01]  /*4540*/  FFMA R26, R26, 0.5, R39 ;  /* 0x3f0000001a1a7823 */ /* 0x000fe20000000027 */
[----:B------:R-:W-:Y:S01]  /*4550*/  FMUL R44, R42, R42 ;  /* 0x0000002a2a2c7220 */ /* 0x000fe20000400000 */
[----:B------:R-:W-:Y:S01]  /*4560*/  FMUL R28, R41, R41 ;  /* 0x00000029291c7220 */ /* 0x000fe20000400000 */
[----:B------:R-:W-:Y:S01]  /*4570*/  FMUL R39, R23, R23 ;  /* 0x0000001717277220 */ /* 0x000fe20000400000 */
[----:B------:R-:W-:Y:S01]  /*4580*/  UMOV UR5, 0x400 ;  /* 0x0000040000057882 */ /* 0x000fe20000000000 */
[----:B------:R-:W-:Y:S01]  /*4590*/  FMUL R40, R40, 96 ;  /* 0x42c0000028287820 */ /* 0x000fe20000400000 */
[----:B0-----:R-:W-:Y:S01]  /*45a0*/  FADD R24, R17, R24 ;  /* 0x0000001811187221 */ /* 0x001fe20000000000 */
[----:B------:R-:W-:Y:S01]  /*45b0*/  FADD R38, R31, R38 ;  /* 0x000000261f267221 */ /* 0x000fe20000000000 */
[----:B------:R-:W-:Y:S01]  /*45c0*/  FMUL R47, R44, 96 ;  /* 0x42c000002c2f7820 */ /* 0x000fe20000400000 */
[----:B------:R-:W-:Y:S01]  /*45d0*/  FMUL R28, R28, 96 ;  /* 0x42c000001c1c7820 */ /* 0x000fe20000400000 */
[----:B------:R-:W-:Y:S01]  /*45e0*/  FMUL R39, R39, 96 ;  /* 0x42c0000027277820 */ /* 0x000fe20000400000 */
[----:B------:R-:W-:Y:S01]  /*45f0*/  SHF.R.U32.HI R17, RZ, 0x3, R18 ;  /* 0x00000003ff117819 */ /* 0x000fe20000011612 */
[----:B------:R-:W-:Y:S01]  /*4600*/  UPRMT UR4, UR4, 0x654, UR5 ;  /* 0x0000065404047896 */ /* 0x000fe20008000005 */
[----:B------:R-:W-:Y:S01]  /*4610*/  FFMA R31, R40, 0.5, R45 ;  /* 0x3f000000281f7823 */ /* 0x000fe2000000002d */
[----:B------:R-:W-:Y:S01]  /*4620*/  FFMA R27, R42, 0.5, R27 ;  /* 0x3f0000002a1b7823 */ /* 0x000fe2000000001b */
[----:B------:R-:W-:Y:S01]  /*4630*/  FFMA R38, R47, 0.5, R38 ;  /* 0x3f0000002f267823 */ /* 0x000fe20000000026 */
[----:B------:R-:W-:Y:S01]  /*4640*/  FFMA R32, R41, 0.5, R32 ;  /* 0x3f00000029207823 */ /* 0x000fe20000000020 */
[----:B------:R-:W-:Y:S01]  /*4650*/  FFMA R28, R28, 0.5, R33 ;  /* 0x3f0000001c1c7823 */ /* 0x000fe20000000021 */
[----:B------:R-:W-:Y:S01]  /*4660*/  FFMA R16, R23, 0.5, R16 ;  /* 0x3f00000017107823 */ /* 0x000fe20000000010 */
[----:B------:R-:W-:Y:S01]  /*4670*/  FFMA R24, R39, 0.5, R24 ;  /* 0x3f00000027187823 */ /* 0x000fe20000000018 */
[----:B------:R-:W-:-:S02]  /*4680*/  LOP3.LUT R17, R17, 0x3c, RZ, 0xc0, !PT ;  /* 0x0000003c11117812 */ /* 0x000fc400078ec0ff */
[----:B------:R-:W-:Y:S02]  /*4690*/  @!P0 MOV R40, 0x43400000 ;  /* 0x4340000000288802 */ /* 0x000fe40000000f00 */
[----:B------:R-:W-:Y:S02]  /*46a0*/  @!P0 MOV R42, 0x43400000 ;  /* 0x43400000002a8802 */ /* 0x000fe40000000f00 */
[----:B------:R-:W-:Y:S02]  /*46b0*/  @!P0 MOV R44, 0x43400000 ;  /* 0x43400000002c8802 */ /* 0x000fe40000000f00 */
[----:B------:R-:W-:Y:S02]  /*46c0*/  @!P0 MOV R46, 0x43400000 ;  /* 0x43400000002e8802 */ /* 0x000fe40000000f00 */
[----:B------:R-:W-:Y:S02]  /*46d0*/  @!P0 MOV R48, 0x43400000 ;  /* 0x4340000000308802 */ /* 0x000fe40000000f00 */
[----:B------:R-:W-:-:S02]  /*46e0*/  @!P0 MOV R50, 0x43400000 ;  /* 0x4340000000328802 */ /* 0x000fc40000000f00 */
[----:B------:R-:W-:Y:S02]  /*46f0*/  @!P0 MOV R52, 0x43400000 ;  /* 0x4340000000348802 */ /* 0x000fe40000000f00 */
[----:B------:R-:W-:Y:S01]  /*4700*/  @!P0 MOV R54, 0x43400000 ;  /* 0x4340000000368802 */ /* 0x000fe20000000f00 */
[----:B------:R-:W-:Y:S04]  /*4710*/  @!P0 STS [R17+UR4+0x400], R40 ;  /* 0x0004002811008988 */ /* 0x000fe80008000804 */
[----:B------:R-:W-:Y:S04]  /*4720*/  @!P0 STS [R17+UR4+0x440], R42 ;  /* 0x0004402a11008988 */ /* 0x000fe80008000804 */
[----:B------:R-:W-:Y:S04]  /*4730*/  @!P0 STS [R17+UR4+0x480], R44 ;  /* 0x0004802c11008988 */ /* 0x000fe80008000804 */
[----:B------:R-:W-:Y:S04]  /*4740*/  @!P0 STS [R17+UR4+0x4c0], R46 ;  /* 0x0004c02e11008988 */ /* 0x000fe80008000804 */
[----:B------:R-:W-:Y:S04]  /*4750*/  @!P0 STS [R17+UR4+0x500], R48 ;  /* 0x0005003011008988 */ /* 0x000fe80008000804 */
[----:B------:R-:W-:Y:S04]  /*4760*/  @!P0 STS [R17+UR4+0x540], R50 ;  /* 0x0005403211008988 */ /* 0x000fe80008000804 */
[----:B------:R-:W-:Y:S04]  /*4770*/  @!P0 STS [R17+UR4+0x580], R52 ;  /* 0x0005803411008988 */ /* 0x000fe80008000804 */
[----:B------:R-:W-:Y:S04]  /*4780*/  @!P0 STS [R17+UR4+0x5c0], R54 ;  /* 0x0005c03611008988 */ /* 0x000fe80008000804 */
[----:B------:R-:W-:Y:S04]  /*4790*/  @!P0 STS [R17+UR4], R20 ;  /* 0x0000001411008988 */ /* 0x000fe80008000804 */
        /* <DEDUP_REMOVED lines=14> */
[----:B------:R-:W-:Y:S01]  /*4880*/  @!P0 STS [R17+UR4+0x3c0], R24 ;  /* 0x0003c01811008988 */ /* 0x000fe20008000804 */
[----:B------:R-:W-:Y:S01]  /*4890*/  BAR.SYNC.DEFER_BLOCKING 0x0 ;  /* 0x0000000000007b1d */ /* 0x000fe20000010000 */
[----:B------:R-:W-:-:S02]  /*48a0*/  ISETP.GE.AND P1, PT, R18, 0x80, PT ;  /* 0x000000801200780c */ /* 0x000fc40003f26270 */
[----:B-1----:R-:W-:-:S11]  /*48b0*/  LEA R8, R18, UR4, 0x2 ;  /* 0x0000000412087c11 */ /* 0x002fd6000f8e10ff */
[----:B------:R-:W0:Y:S04]  /*48c0*/  @!P1 LDS R4, [R8+0x400] ;  /* 0x0004000008049984 */ /* 0x000e280000000800 */
[----:B------:R-:W-:Y:S04]  /*48d0*/  @!P1 LDS R5, [R8] ;  /* 0x0000000008059984 */ /* 0x000fe80000000800 */
[----:B------:R-:W-:Y:S04]  /*48e0*/  @!P1 LDS R3, [R8+0x200] ;  /* 0x0002000008039984 */ /* 0x000fe80000000800 */
[----:B0-----:R-:W0:Y:S02]  /*48f0*/  SHFL.BFLY PT, R9, R4, 0x8, 0x1f ;  /* 0x0d001f0004097f89 */ /* 0x001e2400000e0000 */
[----:B0-----:R-:W-:-:S05]  /*4900*/  FADD R11, R4, R9 ;  /* 0x00000009040b7221 */ /* 0x001fca0000000000 */
[C---:B------:R-:W-:Y:S01]  /*4910*/  FSETP.GEU.AND P1, PT, |R11|.reuse, 1.175494350822287508e-38, PT ;  /* 0x008000000b00780b */ /* 0x040fe20003f2e200 */
[C---:B------:R-:W-:Y:S01]  /*4920*/  FMUL R10, R11.reuse, 0.25 ;  /* 0x3e8000000b0a7820 */ /* 0x040fe20000400000 */
[----:B------:R-:W-:Y:S01]  /*4930*/  FSETP.GT.AND P0, PT, |R11|, 8.50705917302346158658e+37, PT ;  /* 0x7e8000000b00780b */ /* 0x000fe20003f04200 */
[----:B------:R-:W0:Y:S03]  /*4940*/  SHFL.BFLY PT, R16, R11, 0x4, 0x1f ;  /* 0x0c801f000b107f89 */ /* 0x000e2600000e0000 */
[----:B------:R-:W-:Y:S02]  /*4950*/  FSEL R13, R10, R11, P0 ;  /* 0x0000000b0a0d7208 */ /* 0x000fe40000000000 */
[----:B------:R-:W1:Y:S05]  /*4960*/  SHFL.BFLY PT, R10, R5, 0x8, 0x1f ;  /* 0x0d001f00050a7f89 */ /* 0x000e6a00000e0000 */
[----:B------:R-:W-:-:S04]  /*4970*/  @!P1 FMUL R13, R13, 16777216 ;  /* 0x4b8000000d0d9820 */ /* 0x000fc80000400000 */
[----:B------:R-:W2:Y:S01]  /*4980*/  MUFU.RCP R14, R13 ;  /* 0x0000000d000e7308 */ /* 0x000ea20000001000 */
[----:B------:R-:W3:Y:S01]  /*4990*/  SHFL.BFLY PT, R12, R3, 0x8, 0x1f ;  /* 0x0d001f00030c7f89 */ /* 0x000ee200000e0000 */
[----:B------:R-:W-:-:S04]  /*49a0*/  @P0 FMUL R9, R9, 0.25 ;  /* 0x3e80000009090820 */ /* 0x000fc80000400000 */
[----:B------:R-:W-:Y:S01]  /*49b0*/  @!P1 FMUL R9, R9, 16777216 ;  /* 0x4b80000009099820 */ /* 0x000fe20000400000 */
[C---:B0-----:R-:W-:Y:S01]  /*49c0*/  FADD R15, R11.reuse, R16 ;  /* 0x000000100b0f7221 */ /* 0x041fe20000000000 */
[----:B------:R-:W-:Y:S02]  /*49d0*/  FSETP.NEU.AND P1, PT, R11, RZ, PT ;  /* 0x000000ff0b00720b */ /* 0x000fe40003f2d000 */
[----:B--2---:R-:W-:Y:S02]  /*49e0*/  FMUL R14, R14, R9 ;  /* 0x000000090e0e7220 */ /* 0x004fe40000400000 */
[----:B------:R-:W-:Y:S01]  /*49f0*/  FSETP.GEU.AND P2, PT, |R15|, 1.175494350822287508e-38, PT ;  /* 0x008000000f00780b */ /* 0x000fe20003f4e200 */
[----:B-1----:R-:W-:Y:S01]  /*4a00*/  FADD R10, -R5, R10 ;  /* 0x0000000a050a7221 */ /* 0x002fe20000000100 */
[C---:B------:R-:W-:Y:S01]  /*4a10*/  FMUL R20, R15.reuse, 0.25 ;  /* 0x3e8000000f147820 */ /* 0x040fe20000400000 */
[----:B------:R-:W-:Y:S01]  /*4a20*/  FSETP.GT.AND P0, PT, |R15|, 8.50705917302346158658e+37, PT ;  /* 0x7e8000000f00780b */ /* 0x000fe20003f04200 */
[----:B------:R-:W0:Y:S01]  /*4a30*/  SHFL.BFLY PT, R22, R15, 0x2, 0x1f ;  /* 0x0c401f000f167f89 */ /* 0x000e2200000e0000 */
[----:B------:R-:W-:Y:S01]  /*4a40*/  FSEL R14, R14, RZ, P1 ;  /* 0x000000ff0e0e7208 */ /* 0x000fe20000800000 */
[----:B------:R-:W-:Y:S01]  /*4a50*/  FMUL R9, R10, R10 ;  /* 0x0000000a0a097220 */ /* 0x000fe20000400000 */
[----:B------:R-:W-:-:S03]  /*4a60*/  FSEL R20, R20, R15, P0 ;  /* 0x0000000f14147208 */ /* 0x000fc60000000000 */
[----:B------:R-:W-:Y:S01]  /*4a70*/  FFMA R5, R10, R14, R5 ;  /* 0x0000000e0a057223 */ /* 0x000fe20000000005 */
[----:B------:R-:W-:Y:S01]  /*4a80*/  FMUL R9, R4, R9 ;  /* 0x0000000904097220 */ /* 0x000fe20000400000 */
[----:B---3--:R-:W-:Y:S01]  /*4a90*/  FADD R3, R3, R12 ;  /* 0x0000000c03037221 */ /* 0x008fe20000000000 */
[----:B------:R-:W-:Y:S02]  /*4aa0*/  @!P2 FMUL R20, R20, 16777216 ;  /* 0x4b8000001414a820 */ /* 0x000fe40000400000 */
[----:B------:R-:W1:Y:S01]  /*4ab0*/  SHFL.BFLY PT, R4, R5, 0x4, 0x1f ;  /* 0x0c801f0005047f89 */ /* 0x000e6200000e0000 */
[----:B------:R-:W-:Y:S02]  /*4ac0*/  FFMA R3, R14, R9, R3 ;  /* 0x000000090e037223 */ /* 0x000fe40000000003 */
[----:B------:R-:W2:Y:S03]  /*4ad0*/  MUFU.RCP R9, R20 ;  /* 0x0000001400097308 */ /* 0x000ea60000001000 */
[----:B------:R-:W3:Y:S01]  /*4ae0*/  SHFL.BFLY PT, R10, R3, 0x4, 0x1f ;  /* 0x0c801f00030a7f89 */ /* 0x000ee200000e0000 */
[----:B------:R-:W-:-:S04]  /*4af0*/  @P0 FMUL R16, R16, 0.25 ;  /* 0x3e80000010100820 */ /* 0x000fc80000400000 */
[----:B------:R-:W-:Y:S01]  /*4b00*/  @!P2 FMUL R16, R16, 16777216 ;  /* 0x4b8000001010a820 */ /* 0x000fe20000400000 */
[C---:B0-----:R-:W-:Y:S01]  /*4b10*/  FADD R13, R15.reuse, R22 ;  /* 0x000000160f0d7221 */ /* 0x041fe20000000000 */
[----:B------:R-:W-:Y:S02]  /*4b20*/  FSETP.NEU.AND P1, PT, R15, RZ, PT ;  /* 0x000000ff0f00720b */ /* 0x000fe40003f2d000 */
[----:B--2---:R-:W-:Y:S02]  /*4b30*/  FMUL R9, R9, R16 ;  /* 0x0000001009097220 */ /* 0x004fe40000400000 */
[C---:B------:R-:W-:Y:S01]  /*4b40*/  FSETP.GEU.AND P2, PT, |R13|.reuse, 1.175494350822287508e-38, PT ;  /* 0x008000000d00780b */ /* 0x040fe20003f4e200 */
[C---:B------:R-:W-:Y:S01]  /*4b50*/  FMUL R14, R13.reuse, 0.25 ;  /* 0x3e8000000d0e7820 */ /* 0x040fe20000400000 */
[----:B------:R-:W-:Y:S02]  /*4b60*/  FSETP.GT.AND P0, PT, |R13|, 8.50705917302346158658e+37, PT ;  /* 0x7e8000000d00780b */ /* 0x000fe40003f04200 */
[----:B------:R-:W-:Y:S01]  /*4b70*/  FSEL R9, R9, RZ, P1 ;  /* 0x000000ff09097208 */ /* 0x000fe20000800000 */
[----:B-1----:R-:W-:Y:S01]  /*4b80*/  FADD R4, -R5, R4 ;  /* 0x0000000405047221 */ /* 0x002fe20000000100 */
[----:B------:R-:W-:-:S03]  /*4b90*/  FSEL R14, R14, R13, P0 ;  /* 0x0000000d0e0e7208 */ /* 0x000fc60000000000 */
[C---:B------:R-:W-:Y:S01]  /*4ba0*/  FMUL R12, R4.reuse, R4 ;  /* 0x00000004040c7220 */ /* 0x040fe20000400000 */
[----:B------:R-:W-:Y:S01]  /*4bb0*/  FFMA R4, R4, R9, R5 ;  /* 0x0000000904047223 */ /* 0x000fe20000000005 */
[----:B------:R-:W0:Y:S01]  /*4bc0*/  SHFL.BFLY PT, R16, R13, 0x1, 0x1f ;  /* 0x0c201f000d107f89 */ /* 0x000e2200000e0000 */
[----:B---3--:R-:W-:Y:S01]  /*4bd0*/  FADD R10, R3, R10 ;  /* 0x0000000a030a7221 */ /* 0x008fe20000000000 */
[----:B------:R-:W-:Y:S01]  /*4be0*/  FMUL R12, R11, R12 ;  /* 0x0000000c0b0c7220 */ /* 0x000fe20000400000 */
[----:B------:R-:W-:Y:S01]  /*4bf0*/  @!P2 FMUL R14, R14, 16777216 ;  /* 0x4b8000000e0ea820 */ /* 0x000fe20000400000 */
[----:B------:R-:W1:Y:S02]  /*4c00*/  SHFL.BFLY PT, R3, R4, 0x2, 0x1f ;  /* 0x0c401f0004037f89 */ /* 0x000e6400000e0000 */
[----:B------:R-:W-:Y:S02]  /*4c10*/  FFMA R10, R9, R12, R10 ;  /* 0x0000000c090a7223 */ /* 0x000fe4000000000a */
[----:B------:R-:W2:Y:S01]  /*4c20*/  MUFU.RCP R9, R14 ;  /* 0x0000000e00097308 */ /* 0x000ea20000001000 */
[----:B------:R-:W-:-:S02]  /*4c30*/  @P0 FMUL R22, R22, 0.25 ;  /* 0x3e80000016160820 */ /* 0x000fc40000400000 */
[----:B------:R-:W3:Y:S02]  /*4c40*/  SHFL.BFLY PT, R5, R10, 0x2, 0x1f ;  /* 0x0c401f000a057f89 */ /* 0x000ee400000e0000 */
[----:B------:R-:W-:Y:S01]  /*4c50*/  @!P2 FMUL R22, R22, 16777216 ;  /* 0x4b8000001616a820 */ /* 0x000fe20000400000 */
[----:B------:R-:W-:-:S03]  /*4c60*/  FSETP.NEU.AND P0, PT, R13, RZ, PT ;  /* 0x000000ff0d00720b */ /* 0x000fc60003f0d000 */
[----:B--2---:R-:W-:Y:S01]  /*4c70*/  FMUL R9, R9, R22 ;  /* 0x0000001609097220 */ /* 0x004fe20000400000 */
[----:B0-----:R-:W-:-:S04]  /*4c80*/  FADD R11, R13, R16 ;  /* 0x000000100d0b7221 */ /* 0x001fc80000000000 */
[----:B------:R-:W-:Y:S01]  /*4c90*/  FSEL R9, R9, RZ, P0 ;  /* 0x000000ff09097208 */ /* 0x000fe20000000000 */
[----:B-1----:R-:W-:Y:S01]  /*4ca0*/  FADD R3, -R4, R3 ;  /* 0x0000000304037221 */ /* 0x002fe20000000100 */
[C---:B------:R-:W-:Y:S01]  /*4cb0*/  FSETP.GEU.AND P1, PT, |R11|.reuse, 1.175494350822287508e-38, PT ;  /* 0x008000000b00780b */ /* 0x040fe20003f2e200 */
[----:B------:R-:W-:Y:S02]  /*4cc0*/  FMUL R14, R11, 0.25 ;  /* 0x3e8000000b0e7820 */ /* 0x000fe40000400000 */
[C---:B------:R-:W-:Y:S01]  /*4cd0*/  FFMA R4, R3.reuse, R9, R4 ;  /* 0x0000000903047223 */ /* 0x040fe20000000004 */
[----:B------:R-:W-:Y:S01]  /*4ce0*/  FMUL R12, R3, R3 ;  /* 0x00000003030c7220 */ /* 0x000fe20000400000 */
[----:B------:R-:W-:Y:S01]  /*4cf0*/  FSETP.GT.AND P0, PT, |R11|, 8.50705917302346158658e+37, PT ;  /* 0x7e8000000b00780b */ /* 0x000fe20003f04200 */
[----:B---3--:R-:W-:Y:S02]  /*4d00*/  FADD R10, R10, R5 ;  /* 0x000000050a0a7221 */ /* 0x008fe40000000000 */
[----:B------:R-:W-:Y:S01]  /*4d10*/  FMUL R12, R15, R12 ;  /* 0x0000000c0f0c7220 */ /* 0x000fe20000400000 */
[----:B------:R-:W0:Y:S01]  /*4d20*/  SHFL.BFLY PT, R3, R4, 0x1, 0x1f ;  /* 0x0c201f0004037f89 */ /* 0x000e2200000e0000 */
[----:B------:R-:W-:-:S02]  /*4d30*/  FSEL R14, R14, R11, P0 ;  /* 0x0000000b0e0e7208 */ /* 0x000fc40000000000 */
[----:B------:R-:W-:-:S03]  /*4d40*/  FFMA R10, R9, R12, R10 ;  /* 0x0000000c090a7223 */ /* 0x000fc6000000000a */
[----:B------:R-:W-:Y:S02]  /*4d50*/  @!P1 FMUL R14, R14, 16777216 ;  /* 0x4b8000000e0e9820 */ /* 0x000fe40000400000 */
[----:B------:R-:W1:Y:S02]  /*4d60*/  SHFL.BFLY PT, R5, R10, 0x1, 0x1f ;  /* 0x0c201f000a057f89 */ /* 0x000e6400000e0000 */
[----:B------:R-:W2:Y:S01]  /*4d70*/  MUFU.RCP R9, R14 ;  /* 0x0000000e00097308 */ /* 0x000ea20000001000 */
[----:B------:R-:W-:Y:S01]  /*4d80*/  @P0 FMUL R16, R16, 0.25 ;  /* 0x3e80000010100820 */ /* 0x000fe20000400000 */
[----:B------:R-:W-:-:S03]  /*4d90*/  LOP3.LUT P0, RZ, R18, 0xf, RZ, 0xc0, !PT ;  /* 0x0000000f12ff7812 */ /* 0x000fc6000780c0ff */
[----:B------:R-:W-:Y:S01]  /*4da0*/  @!P1 FMUL R16, R16, 16777216 ;  /* 0x4b80000010109820 */ /* 0x000fe20000400000 */
[----:B------:R-:W-:Y:S02]  /*4db0*/  FSETP.NEU.AND P1, PT, R11, RZ, PT ;  /* 0x000000ff0b00720b */ /* 0x000fe40003f2d000 */
[----:B------:R-:W-:Y:S01]  /*4dc0*/  ISETP.LT.AND P0, PT, R18, 0x80, !P0 ;  /* 0x000000801200780c */ /* 0x000fe20004701270 */
[----:B0-----:R-:W-:Y:S01]  /*4dd0*/  FADD R3, -R4, R3 ;  /* 0x0000000304037221 */ /* 0x001fe20000000100 */
[----:B--2---:R-:W-:-:S03]  /*4de0*/  FMUL R9, R9, R16 ;  /* 0x0000001009097220 */ /* 0x004fc60000400000 */
[----:B------:R-:W-:Y:S02]  /*4df0*/  FMUL R12, R3, R3 ;  /* 0x00000003030c7220 */ /* 0x000fe40000400000 */
[----:B------:R-:W-:Y:S01]  /*4e00*/  FSEL R9, R9, RZ, P1 ;  /* 0x000000ff09097208 */ /* 0x000fe20000800000 */
[----:B-1----:R-:W-:Y:S01]  /*4e10*/  FADD R10, R10, R5 ;  /* 0x000000050a0a7221 */ /* 0x002fe20000000000 */
[----:B------:R-:W-:-:S03]  /*4e20*/  FMUL R12, R13, R12 ;  /* 0x0000000c0d0c7220 */ /* 0x000fc60000400000 */
[----:B------:R-:W-:Y:S01]  /*4e30*/  FFMA R17, R3, R9, R4 ;  /* 0x0000000903117223 */ /* 0x000fe20000000004 */
[----:B------:R-:W-:Y:S01]  /*4e40*/  FFMA R9, R9, R12, R10 ;  /* 0x0000000c09097223 */ /* 0x000fe2000000000a */
[----:B------:R-:W-:Y:S04]  /*4e50*/  @P0 STS [R8+0x400], R11 ;  /* 0x0004000b08000388 */ /* 0x000fe80000000800 */
[----:B------:R0:W-:Y:S04]  /*4e60*/  @P0 STS [R8], R17 ;  /* 0x0000001108000388 */ /* 0x0001e80000000800 */
[----:B------:R-:W-:Y:S01]  /*4e70*/  @P0 STS [R8+0x200], R9 ;  /* 0x0002000908000388 */ /* 0x000fe20000000800 */
[----:B------:R-:W-:Y:S01]  /*4e80*/  BAR.SYNC.DEFER_BLOCKING 0x0 ;  /* 0x0000000000007b1d */ /* 0x000fe20000010000 */
[----:B------:R-:W-:-:S06]  /*4e90*/  IMAD.WIDE R12, R29, 0x2, R34 ;  /* 0x000000021d0c7825 */ /* 0x000fcc00078e0222 */
[----:B------:R-:W2:Y:S01]  /*4ea0*/  LDG.E.EF.128 R12, desc[UR6][R12.64] ;  /* 0x000000060c0c7981 */ /* 0x000ea2000c0e1d00 */
[----:B------:R-:W-:Y:S02]  /*4eb0*/  IADD3 R30, P0, R6, UR8, RZ ;  /* 0x00000008061e7c10 */ /* 0x000fe4000ff1e0ff */
[----:B------:R-:W-:Y:S01]  /*4ec0*/  IADD3 R32, P1, R6, UR10, RZ ;  /* 0x0000000a06207c10 */ /* 0x000fe2000ff3e0ff */
[----:B------:R-:W-:Y:S01]  /*4ed0*/  LDS R3, [UR4] ;  /* 0x00000004ff037984 */ /* 0x000fe20008000800 */
[----:B------:R-:W-:Y:S02]  /*4ee0*/  IADD3.X R31, R7, UR9, RZ, P0, !PT ;  /* 0x00000009071f7c10 */ /* 0x000fe400087fe4ff */
[----:B------:R-:W-:Y:S01]  /*4ef0*/  IADD3.X R33, R7, UR11, RZ, P1, !PT ;  /* 0x0000000b07217c10 */ /* 0x000fe20008ffe4ff */
[----:B------:R-:W-:Y:S04]  /*4f00*/  LDS R4, [UR4+0x40] ;  /* 0x00004004ff047984 */ /* 0x000fe80008000800 */
[----:B------:R-:W-:Y:S04]  /*4f10*/  LDS R5, [UR4+0x80] ;  /* 0x00008004ff057984 */ /* 0x000fe80008000800 */
[----:B------:R-:W-:Y:S04]  /*4f20*/  LDS R6, [UR4+0xc0] ;  /* 0x0000c004ff067984 */ /* 0x000fe80008000800 */
[----:B------:R-:W-:Y:S04]  /*4f30*/  LDS R7, [UR4+0x100] ;  /* 0x00010004ff077984 */ /* 0x000fe80008000800 */
[----:B------:R-:W-:Y:S04]  /*4f40*/  LDS R8, [UR4+0x140] ;  /* 0x00014004ff087984 */ /* 0x000fe80008000800 */
[----:B------:R-:W-:Y:S04]  /*4f50*/  LDS R9, [UR4+0x180] ;  /* 0x00018004ff097984 */ /* 0x000fe80008000800 */
[----:B------:R-:W-:Y:S04]  /*4f60*/  LDS R10, [UR4+0x1c0] ;  /* 0x0001c004ff0a7984 */ /* 0x000fe80008000800 */
[----:B------:R-:W1:Y:S04]  /*4f70*/  LDS R18, [UR4+0x200] ;  /* 0x00020004ff127984 */ /* 0x000e680008000800 */
[----:B------:R-:W3:Y:S04]  /*4f80*/  LDS R20, [UR4+0x240] ;  /* 0x00024004ff147984 */ /* 0x000ee80008000800 */
[----:B------:R-:W4:Y:S04]  /*4f90*/  LDS R22, [UR4+0x280] ;  /* 0x00028004ff167984 */ /* 0x000f280008000800 */
[----:B------:R-:W5:Y:S04]  /*4fa0*/  LDS R24, [UR4+0x2c0] ;  /* 0x0002c004ff187984 */ /* 0x000f680008000800 */
[----:B------:R-:W0:Y:S04]  /*4fb0*/  LDS R26, [UR4+0x300] ;  /* 0x00030004ff1a7984 */ /* 0x000e280008000800 */
[----:B------:R-:W-:Y:S04]  /*4fc0*/  LDS R28, [UR4+0x340] ;  /* 0x00034004ff1c7984 */ /* 0x000fe80008000800 */
[----:B------:R-:W-:Y:S04]  /*4fd0*/  LDS R38, [UR4+0x380] ;  /* 0x00038004ff267984 */ /* 0x000fe80008000800 */
[----:B------:R-:W-:Y:S01]  /*4fe0*/  LDS R16, [UR4+0x3c0] ;  /* 0x0003c004ff107984 */ /* 0x000fe20008000800 */
[----:B------:R-:W-:Y:S06]  /*4ff0*/  BAR.SYNC.DEFER_BLOCKING 0x0 ;  /* 0x0000000000007b1d */ /* 0x000fec0000010000 */
[----:B--2---:R3:W-:Y:S02]  /*5000*/  STS.128 [R0], R12 ;  /* 0x0000000c00007388 */ /* 0x0047e40000000c00 */
[----:B------:R-:W-:Y:S06]  /*5010*/  BAR.SYNC.DEFER_BLOCKING 0x0 ;  /* 0x0000000000007b1d */ /* 0x000fec0000010000 */
[----:B------:R-:W2:Y:S04]  /*5020*/  LDG.E.EL.U16 R27, desc[UR6][R32.64+0x6000] ;  /* 0x00600006201b7981 */ /* 0x000ea8000c2e1500 */
[----:B------:R-:W2:Y:S04]  /*5030*/  LDG.E.EL.U16 R40, desc[UR6][R30.64+0x6000] ;  /* 0x006000061e287981 */ /* 0x000ea8000c2e1500 */
[----:B------:R-:W2:Y:S04]  /*5040*/  LDG.E.EL.U16 R41, desc[UR6][R32.64+0x4800] ;  /* 0x0048000620297981 */ /* 0x000ea8000c2e1500 */
[----:B------:R-:W2:Y:S04]  /*5050*/  LDG.E.EL.U16 R42, desc[UR6][R30.64+0x4800] ;  /* 0x004800061e2a7981 */ /* 0x000ea8000c2e1500 */
[----:B------:R-:W5:Y:S04]  /*5060*/  LDS.U16 R21, [R2] ;  /* 0x0000000002157984 */ /* 0x000f680000000400 */
[----:B------:R-:W5:Y:S04]  /*5070*/  LDS.U16 R23, [R2+0x410] ;  /* 0x0004100002177984 */ /* 0x000f680000000400 */
[----:B------:R-:W5:Y:S01]  /*5080*/  LDS.U16 R39, [R2+0x820] ;  /* 0x0008200002277984 */ /* 0x000f620000000400 */
[----:B0-----:R-:W-:-:S03]  /*5090*/  HFMA2.MMA R17, -RZ, RZ, 0.7080078125, -0.052093505859375 ;  /* 0x39aaaaabff117435 */ /* 0x001fc600000001ff */
[----:B------:R-:W0:Y:S04]  /*50a0*/  LDS.U16 R15, [R2+0xc30] ;  /* 0x000c3000020f7984 */ /* 0x000e280000000400 */
[----:B------:R-:W-:Y:S03]  /*50b0*/  LDS.U16 R19, [R2+0x1450] ;  /* 0x0014500002137984 */ /* 0x000fe60000000400 */
[-C--:B-1----:R-:W-:Y:S01]  /*50c0*/  FFMA R11, R18, R17.reuse, 9.9999999747524270788e-07 ;  /* 0x358637bd120b7423 */ /* 0x082fe20000000011 */
[-C--:B---3--:R-:W-:Y:S01]  /*50d0*/  FFMA R12, R20, R17.reuse, 9.9999999747524270788e-07 ;  /* 0x358637bd140c7423 */ /* 0x088fe20000000011 */
[----:B------:R-:W-:Y:S04]  /*50e0*/  LDS.U16 R18, [R2+0x1860] ;  /* 0x0018600002127984 */ /* 0x000fe80000000400 */
[----:B------:R-:W1:Y:S04]  /*50f0*/  LDS.U16 R20, [R2+0x1040] ;  /* 0x0010400002147984 */ /* 0x000e680000000400 */
[----:B------:R-:W3:Y:S01]  /*5100*/  LDS.U16 R14, [R2+0x1c70] ;  /* 0x001c7000020e7984 */ /* 0x000ee20000000400 */
[-C--:B----4-:R-:W-:Y:S01]  /*5110*/  FFMA R13, R22, R17.reuse, 9.9999999747524270788e-07 ;  /* 0x358637bd160d7423 */ /* 0x090fe20000000011 */
[----:B------:R-:W-:Y:S01]  /*5120*/  MUFU.RSQ R11, R11 ;  /* 0x0000000b000b7308 */ /* 0x000fe20000001400 */
[-C--:B-----5:R-:W-:Y:S01]  /*5130*/  FFMA R24, R24, R17.reuse, 9.9999999747524270788e-07 ;  /* 0x358637bd18187423 */ /* 0x0a0fe20000000011 */
[----:B------:R-:W-:-:S06]  /*5140*/  FFMA R25, R26, R17, 9.9999999747524270788e-07 ;  /* 0x358637bd1a197423 */ /* 0x000fcc0000000011 */
[----:B------:R-:W-:Y:S01]  /*5150*/  MUFU.RSQ R12, R12 ;  /* 0x0000000c000c7308 */ /* 0x000fe20000001400 */
[----:B------:R-:W-:Y:S01]  /*5160*/  SHF.L.U32 R22, R21, 0x10, RZ ;  /* 0x0000001015167819 */ /* 0x000fe200000006ff */
[----:B------:R-:W-:-:S06]  /*5170*/  FFMA R26, R28, R17, 9.9999999747524270788e-07 ;  /* 0x358637bd1c1a7423 */ /* 0x000fcc0000000011 */
[----:B------:R-:W-:Y:S01]  /*5180*/  MUFU.RSQ R13, R13 ;  /* 0x0000000d000d7308 */ /* 0x000fe20000001400 */
[----:B------:R-:W-:Y:S02]  /*5190*/  SHF.L.U32 R23, R23, 0x10, RZ ;  /* 0x0000001017177819 */ /* 0x000fe400000006ff */
[----:B------:R-:W-:-:S05]  /*51a0*/  SHF.L.U32 R28, R39, 0x10, RZ ;  /* 0x00000010271c7819 */ /* 0x000fca00000006ff */
[----:B------:R-:W-:Y:S01]  /*51b0*/  MUFU.RSQ R24, R24 ;  /* 0x0000001800187308 */ /* 0x000fe20000001400 */
[----:B------:R-:W-:Y:S01]  /*51c0*/  FADD R23, -R4, R23 ;  /* 0x0000001704177221 */ /* 0x000fe20000000100 */
[----:B------:R-:W-:Y:S01]  /*51d0*/  FADD R28, -R5, R28 ;  /* 0x0000001c051c7221 */ /* 0x000fe20000000100 */
[----:B0-----:R-:W-:Y:S01]  /*51e0*/  SHF.L.U32 R15, R15, 0x10, RZ ;  /* 0x000000100f0f7819 */ /* 0x001fe200000006ff */
[----:B------:R-:W-:-:S04]  /*51f0*/  FFMA R16, R16, R17, 9.9999999747524270788e-07 ;  /* 0x358637bd10107423 */ /* 0x000fc80000000011 */
[----:B------:R-:W0:Y:S01]  /*5200*/  MUFU.RSQ R25, R25 ;  /* 0x0000001900197308 */ /* 0x000e220000001400 */
[----:B------:R-:W-:Y:S01]  /*5210*/  FADD R15, -R6, R15 ;  /* 0x0000000f060f7221 */ /* 0x000fe20000000100 */
[----:B-1----:R-:W-:-:S06]  /*5220*/  SHF.L.U32 R20, R20, 0x10, RZ ;  /* 0x0000001014147819 */ /* 0x002fcc00000006ff */
[----:B------:R-:W1:Y:S01]  /*5230*/  MUFU.RSQ R26, R26 ;  /* 0x0000001a001a7308 */ /* 0x000e620000001400 */
[----:B------:R-:W-:Y:S02]  /*5240*/  SHF.L.U32 R19, R19, 0x10, RZ ;  /* 0x0000001013137819 */ /* 0x000fe400000006ff */
[----:B------:R-:W-:Y:S01]  /*5250*/  SHF.L.U32 R18, R18, 0x10, RZ ;  /* 0x0000001012127819 */ /* 0x000fe200000006ff */
[----:B------:R-:W-:Y:S02]  /*5260*/  FADD R20, -R7, R20 ;  /* 0x0000001407147221 */ /* 0x000fe40000000100 */
[----:B------:R-:W-:Y:S02]  /*5270*/  FADD R19, -R8, R19 ;  /* 0x0000001308137221 */ /* 0x000fe40000000100 */
[----:B------:R-:W-:Y:S01]  /*5280*/  FADD R18, -R9, R18 ;  /* 0x0000001209127221 */ /* 0x000fe20000000100 */
[----:B0-----:R-:W-:Y:S01]  /*5290*/  FMUL R20, R25, R20 ;  /* 0x0000001419147220 */ /* 0x001fe20000400000 */
[----:B------:R-:W-:Y:S01]  /*52a0*/  IADD3 R39, R29, 0x200, RZ ;  /* 0x000002001d277810 */ /* 0x000fe20007ffe0ff */
[----:B------:R-:W-:Y:S01]  /*52b0*/  BAR.SYNC.DEFER_BLOCKING 0x0 ;  /* 0x0000000000007b1d */ /* 0x000fe20000010000 */
[----:B--2---:R-:W-:-:S02]  /*52c0*/  SHF.L.U32 R27, R27, 0x10, RZ ;  /* 0x000000101b1b7819 */ /* 0x004fc400000006ff */
[----:B------:R-:W-:Y:S02]  /*52d0*/  SHF.L.U32 R40, R40, 0x10, RZ ;  /* 0x0000001028287819 */ /* 0x000fe400000006ff */
[----:B------:R-:W-:-:S03]  /*52e0*/  SHF.L.U32 R41, R41, 0x10, RZ ;  /* 0x0000001029297819 */ /* 0x000fc600000006ff */
[----:B------:R-:W-:Y:S01]  /*52f0*/  FADD R40, R27, R40 ;  /* 0x000000281b287221 */ /* 0x000fe20000000000 */
[----:B------:R-:W-:Y:S01]  /*5300*/  FFMA R27, R38, R17, 9.9999999747524270788e-07 ;  /* 0x358637bd261b7423 */ /* 0x000fe20000000011 */
[----:B------:R-:W-:Y:S01]  /*5310*/  FADD R38, -R3, R22 ;  /* 0x0000001603267221 */ /* 0x000fe20000000100 */
[----:B------:R-:W-:Y:S01]  /*5320*/  SHF.L.U32 R42, R42, 0x10, RZ ;  /* 0x000000102a2a7819 */ /* 0x000fe200000006ff */
[----:B------:R-:W-:Y:S02]  /*5330*/  FADD R22, R40, 1 ;  /* 0x3f80000028167421 */ /* 0x000fe40000000000 */
[----:B------:R-:W-:Y:S02]  /*5340*/  FMUL R38, R11, R38 ;  /* 0x000000260b267220 */ /* 0x000fe40000400000 */
[----:B------:R-:W-:Y:S01]  /*5350*/  FADD R21, R41, R42 ;  /* 0x0000002a29157221 */ /* 0x000fe20000000000 */
[----:B------:R-:W-:Y:S01]  /*5360*/  FMUL R40, R12, R23 ;  /* 0x000000170c287220 */ /* 0x000fe20000400000 */
[----:B------:R-:W0:Y:S02]  /*5370*/  MUFU.RSQ R27, R27 ;  /* 0x0000001b001b7308 */ /* 0x000e240000001400 */
[--C-:B------:R-:W-:Y:S01]  /*5380*/  FFMA R23, R38, R22, R21.reuse ;  /* 0x0000001626177223 */ /* 0x100fe20000000015 */
[----:B------:R-:W-:Y:S01]  /*5390*/  FMUL R38, R13, R28 ;  /* 0x0000001c0d267220 */ /* 0x000fe20000400000 */
[----:B------:R-:W-:-:S04]  /*53a0*/  FFMA R42, R40, R22, R21 ;  /* 0x00000016282a7223 */ /* 0x000fc80000000015 */
[----:B------:R-:W2:Y:S01]  /*53b0*/  MUFU.RSQ R28, R16 ;  /* 0x00000010001c7308 */ /* 0x000ea20000001400 */
[----:B------:R-:W-:Y:S01]  /*53c0*/  FMUL R40, R24, R15 ;  /* 0x0000000f18287220 */ /* 0x000fe20000400000 */
[----:B---3--:R-:W-:Y:S01]  /*53d0*/  SHF.L.U32 R15, R14, 0x10, RZ ;  /* 0x000000100e0f7819 */ /* 0x008fe200000006ff */
[----:B-1----:R-:W-:-:S04]  /*53e0*/  FMUL R14, R26, R19 ;  /* 0x000000131a0e7220 */ /* 0x002fc80000400000 */
[----:B------:R-:W-:Y:S01]  /*53f0*/  FADD R15, -R10, R15 ;  /* 0x0000000f0a0f7221 */ /* 0x000fe20000000100 */
[----:B0-----:R-:W-:Y:S01]  /*5400*/  FMUL R18, R27, R18 ;  /* 0x000000121b127220 */ /* 0x001fe20000400000 */
[-CC-:B------:R-:W-:Y:S01]  /*5410*/  FFMA R38, R38, R22.reuse, R21.reuse ;  /* 0x0000001626267223 */ /* 0x180fe20000000015 */
[-CC-:B------:R-:W-:Y:S01]  /*5420*/  FFMA R17, R40, R22.reuse, R21.reuse ;  /* 0x0000001628117223 */ /* 0x180fe20000000015 */
[-CC-:B------:R-:W-:Y:S01]  /*5430*/  FFMA R20, R20, R22.reuse, R21.reuse ;  /* 0x0000001614147223 */ /* 0x180fe20000000015 */
[-CC-:B------:R-:W-:Y:S01]  /*5440*/  FFMA R18, R18, R22.reuse, R21.reuse ;  /* 0x0000001612127223 */ /* 0x180fe20000000015 */
[----:B--2---:R-:W-:Y:S01]  /*5450*/  FMUL R16, R28, R15 ;  /* 0x0000000f1c107220 */ /* 0x004fe20000400000 */
[----:B------:R-:W-:-:S03]  /*5460*/  FFMA R15, R14, R22, R21 ;  /* 0x000000160e0f7223 */ /* 0x000fc60000000015 */
[----:B------:R-:W-:Y:S01]  /*5470*/  FFMA R21, R16, R22, R21 ;  /* 0x0000001610157223 */ /* 0x000fe20000000015 */
[----:B------:R-:W-:Y:S02]  /*5480*/  F2FP.BF16.F32.PACK_AB R23, R42, R23 ;  /* 0x000000172a17723e */ /* 0x000fe400000010ff */
[----:B------:R-:W-:Y:S02]  /*5490*/  F2FP.BF16.F32.PACK_AB R17, R17, R38 ;  /* 0x000000261111723e */ /* 0x000fe400000010ff */
        /* <DEDUP_REMOVED lines=8> */
[----:B------:R-:W-:Y:S04]  /*5520*/  STS.U16 [R2+0x410], R14 ;  /* 0x0004100e02007388 */ /* 0x000fe80000000400 */
[----:B------:R-:W-:Y:S04]  /*5530*/  STS.U16 [R2+0x820], R17 ;  /* 0x0008201102007388 */ /* 0x000fe80000000400 */
[----:B------:R-:W-:Y:S04]  /*5540*/  STS.U16 [R2+0xc30], R21 ;  /* 0x000c301502007388 */ /* 0x000fe80000000400 */
[----:B------:R0:W-:Y:S04]  /*5550*/  STS.U16 [R2+0x1040], R15 ;  /* 0x0010400f02007388 */ /* 0x0001e80000000400 */
[----:B------:R-:W-:Y:S04]  /*5560*/  STS.U16 [R2+0x1450], R38 ;  /* 0x0014502602007388 */ /* 0x000fe80000000400 */
[----:B------:R1:W-:Y:S01]  /*5570*/  STS.U16 [R2+0x1860], R41 ;  /* 0x0018602902007388 */ /* 0x0003e20000000400 */
[----:B0-----:R-:W1:Y:S03]  /*5580*/  LDC.64 R14, c[0x0][0x240] ;  /* 0x00009000ff0e7b82 */ /* 0x001e660000000a00 */
[----:B------:R-:W-:Y:S05]  /*5590*/  STS.U16 [R2+0x1c70], R42 ;  /* 0x001c702a02007388 */ /* 0x000fea0000000400 */
[----:B------:R-:W-:Y:S06]  /*55a0*/  BAR.SYNC.DEFER_BLOCKING 0x0 ;  /* 0x0000000000007b1d */ /* 0x000fec0000010000 */
[----:B------:R-:W0:Y:S01]  /*55b0*/  LDS.128 R16, [R0] ;  /* 0x0000000000107984 */ /* 0x000e220000000c00 */
[----:B-1----:R-:W-:-:S04]  /*55c0*/  IMAD.WIDE R40, R29, 0x2, R14 ;  /* 0x000000021d287825 */ /* 0x002fc800078e020e */
[----:B------:R-:W-:Y:S01]  /*55d0*/  IMAD.WIDE R20, R39, 0x2, R34 ;  /* 0x0000000227147825 */ /* 0x000fe200078e0222 */
[----:B0-----:R-:W-:Y:S05]  /*55e0*/  STG.E.128 desc[UR6][R40.64], R16 ;  /* 0x0000001028007986 */ /* 0x001fea000c101d06 */
[----:B------:R-:W2:Y:S01]  /*55f0*/  LDG.E.EF.128 R20, desc[UR6][R20.64] ;  /* 0x0000000614147981 */ /* 0x000ea2000c0e1d00 */
[----:B------:R-:W-:Y:S06]  /*5600*/  BAR.SYNC.DEFER_BLOCKING 0x0 ;  /* 0x0000000000007b1d */ /* 0x000fec0000010000 */
[----:B--2---:R-:W-:Y:S02]  /*5610*/  STS.128 [R0], R20 ;  /* 0x0000001400007388 */ /* 0x004fe40000000c00 */
[----:B------:R-:W-:Y:S06]  /*5620*/  BAR.SYNC.DEFER_BLOCKING 0x0 ;  /* 0x0000000000007b1d */ /* 0x000fec0000010000 */
[----:B------:R-:W2:Y:S04]  /*5630*/  LDG.E.EL.U16 R44, desc[UR6][R32.64+0x6400] ;  /* 0x00640006202c7981 */ /* 0x000ea8000c2e1500 */
[----:B------:R-:W3:Y:S04]  /*5640*/  LDG.E.EL.U16 R45, desc[UR6][R30.64+0x6400] ;  /* 0x006400061e2d7981 */ /* 0x000ee8000c2e1500 */
[----:B------:R-:W4:Y:S04]  /*5650*/  LDG.E.EL.U16 R46, desc[UR6][R32.64+0x4c00] ;  /* 0x004c0006202e7981 */ /* 0x000f28000c2e1500 */
[----:B------:R-:W5:Y:S04]  /*5660*/  LDG.E.EL.U16 R47, desc[UR6][R30.64+0x4c00] ;  /* 0x004c00061e2f7981 */ /* 0x000f68000c2e1500 */
[----:B------:R-:W0:Y:S04]  /*5670*/  LDS.U16 R42, [R2] ;  /* 0x00000000022a7984 */ /* 0x000e280000000400 */
[----:B------:R-:W1:Y:S04]  /*5680*/  LDS.U16 R43, [R2+0x410] ;  /* 0x00041000022b7984 */ /* 0x000e680000000400 */
[----:B------:R-:W1:Y:S04]  /*5690*/  LDS.U16 R40, [R2+0x820] ;  /* 0x0008200002287984 */ /* 0x000e680000000400 */
[----:B------:R-:W1:Y:S04]  /*56a0*/  LDS.U16 R41, [R2+0xc30] ;  /* 0x000c300002297984 */ /* 0x000e680000000400 */
[----:B------:R-:W1:Y:S04]  /*56b0*/  LDS.U16 R38, [R2+0x1040] ;  /* 0x0010400002267984 */ /* 0x000e680000000400 */
[----:B------:R-:W1:Y:S04]  /*56c0*/  LDS.U16 R19, [R2+0x1450] ;  /* 0x0014500002137984 */ /* 0x000e680000000400 */
[----:B------:R-:W2:Y:S04]  /*56d0*/  LDS.U16 R17, [R2+0x1860] ;  /* 0x0018600002117984 */ /* 0x000ea80000000400 */
[----:B------:R-:W2:Y:S01]  /*56e0*/  LDS.U16 R16, [R2+0x1c70] ;  /* 0x001c700002107984 */ /* 0x000ea20000000400 */
[----:B0-----:R-:W-:-:S02]  /*56f0*/  SHF.L.U32 R42, R42, 0x10, RZ ;  /* 0x000000102a2a7819 */ /* 0x001fc400000006ff */
[----:B-1----:R-:W-:-:S03]  /*5700*/  SHF.L.U32 R43, R43, 0x10, RZ ;  /* 0x000000102b2b7819 */ /* 0x002fc600000006ff */
[----:B------:R-:W-:Y:S02]  /*5710*/  FADD R42, -R3, R42 ;  /* 0x0000002a032a7221 */ /* 0x000fe40000000100 */
[----:B------:R-:W-:Y:S01]  /*5720*/  FADD R43, -R4, R43 ;  /* 0x0000002b042b7221 */ /* 0x000fe20000000100 */
[----:B------:R-:W-:Y:S01]  /*5730*/  SHF.L.U32 R40, R40, 0x10, RZ ;  /* 0x0000001028287819 */ /* 0x000fe200000006ff */
[----:B------:R-:W-:Y:S01]  /*5740*/  FMUL R23, R11, R42 ;  /* 0x0000002a0b177220 */ /* 0x000fe20000400000 */
[----:B------:R-:W-:Y:S01]  /*5750*/  SHF.L.U32 R41, R41, 0x10, RZ ;  /* 0x0000001029297819 */ /* 0x000fe200000006ff */
[----:B------:R-:W-:Y:S02]  /*5760*/  FMUL R43, R12, R43 ;  /* 0x0000002b0c2b7220 */ /* 0x000fe40000400000 */
[----:B------:R-:W-:Y:S02]  /*5770*/  FADD R40, -R5, R40 ;  /* 0x0000002805287221 */ /* 0x000fe40000000100 */
[----:B------:R-:W-:Y:S01]  /*5780*/  FADD R41, -R6, R41 ;  /* 0x0000002906297221 */ /* 0x000fe20000000100 */
[----:B------:R-:W-:-:S02]  /*5790*/  SHF.L.U32 R38, R38, 0x10, RZ ;  /* 0x0000001026267819 */ /* 0x000fc400000006ff */
[----:B------:R-:W-:Y:S01]  /*57a0*/  SHF.L.U32 R19, R19, 0x10, RZ ;  /* 0x0000001013137819 */ /* 0x000fe200000006ff */
[----:B------:R-:W-:Y:S02]  /*57b0*/  FMUL R41, R24, R41 ;  /* 0x0000002918297220 */ /* 0x000fe40000400000 */
[----:B------:R-:W-:Y:S02]  /*57c0*/  FADD R38, -R7, R38 ;  /* 0x0000002607267221 */ /* 0x000fe40000000100 */
[----:B------:R-:W-:-:S04]  /*57d0*/  FADD R19, -R8, R19 ;  /* 0x0000001308137221 */ /* 0x000fc80000000100 */
[----:B------:R-:W-:Y:S01]  /*57e0*/  FMUL R19, R26, R19 ;  /* 0x000000131a137220 */ /* 0x000fe20000400000 */
[----:B------:R-:W-:Y:S01]  /*57f0*/  BAR.SYNC.DEFER_BLOCKING 0x0 ;  /* 0x0000000000007b1d */ /* 0x000fe20000010000 */
[----:B--2---:R-:W-:Y:S02]  /*5800*/  SHF.L.U32 R44, R44, 0x10, RZ ;  /* 0x000000102c2c7819 */ /* 0x004fe400000006ff */
[----:B---3--:R-:W-:Y:S02]  /*5810*/  SHF.L.U32 R45, R45, 0x10, RZ ;  /* 0x000000102d2d7819 */ /* 0x008fe400000006ff */
[----:B----4-:R-:W-:-:S03]  /*5820*/  SHF.L.U32 R18, R46, 0x10, RZ ;  /* 0x000000102e127819 */ /* 0x010fc600000006ff */
[----:B------:R-:W-:Y:S01]  /*5830*/  FADD R21, R44, R45 ;  /* 0x0000002d2c157221 */ /* 0x000fe20000000000 */
[----:B-----5:R-:W-:-:S03]  /*5840*/  SHF.L.U32 R47, R47, 0x10, RZ ;  /* 0x000000102f2f7819 */ /* 0x020fc600000006ff */
[----:B------:R-:W-:Y:S02]  /*5850*/  FADD R21, R21, 1 ;  /* 0x3f80000015157421 */ /* 0x000fe40000000000 */
[----:B------:R-:W-:-:S04]  /*5860*/  FADD R18, R18, R47 ;  /* 0x0000002f12127221 */ /* 0x000fc80000000000 */
[-CC-:B------:R-:W-:Y:S01]  /*5870*/  FFMA R20, R23, R21.reuse, R18.reuse ;  /* 0x0000001517147223 */ /* 0x180fe20000000012 */
[----:B------:R-:W-:Y:S01]  /*5880*/  FFMA R43, R43, R21, R18 ;  /* 0x000000152b2b7223 */ /* 0x000fe20000000012 */
[----:B------:R-:W-:-:S04]  /*5890*/  FMUL R23, R13, R40 ;  /* 0x000000280d177220 */ /* 0x000fc80000400000 */
[----:B------:R-:W-:Y:S02]  /*58a0*/  F2FP.BF16.F32.PACK_AB R43, R43, R20 ;  /* 0x000000142b2b723e */ /* 0x000fe400000010ff */
[----:B------:R-:W-:Y:S02]  /*58b0*/  SHF.L.U32 R20, R17, 0x10, RZ ;  /* 0x0000001011147819 */ /* 0x000fe400000006ff */
[----:B------:R-:W-:Y:S01]  /*58c0*/  SHF.L.U32 R17, R16, 0x10, RZ ;  /* 0x0000001010117819 */ /* 0x000fe200000006ff */
[-CC-:B------:R-:W-:Y:S01]  /*58d0*/  FFMA R23, R23, R21.reuse, R18.reuse ;  /* 0x0000001517177223 */ /* 0x180fe20000000012 */
[----:B------:R-:W-:Y:S01]  /*58e0*/  FFMA R22, R41, R21, R18 ;  /* 0x0000001529167223 */ /* 0x000fe20000000012 */
[----:B------:R-:W-:Y:S02]  /*58f0*/  FADD R20, -R9, R20 ;  /* 0x0000001409147221 */ /* 0x000fe40000000100 */
[----:B------:R-:W-:Y:S02]  /*5900*/  FADD R17, -R10, R17 ;  /* 0x000000110a117221 */ /* 0x000fe40000000100 */
[----:B------:R-:W-:Y:S01]  /*5910*/  F2FP.BF16.F32.PACK_AB R22, R22, R23 ;  /* 0x000000171616723e */ /* 0x000fe200000010ff */
[----:B------:R-:W-:Y:S01]  /*5920*/  FMUL R23, R25, R38 ;  /* 0x0000002619177220 */ /* 0x000fe20000400000 */
[----:B------:R-:W-:Y:S01]  /*5930*/  FMUL R41, R27, R20 ;  /* 0x000000141b297220 */ /* 0x000fe20000400000 */
[----:B------:R-:W-:Y:S01]  /*5940*/  FMUL R17, R28, R17 ;  /* 0x000000111c117220 */ /* 0x000fe20000400000 */
[-CC-:B------:R-:W-:Y:S01]  /*5950*/  FFMA R16, R19, R21.reuse, R18.reuse ;  /* 0x0000001513107223 */ /* 0x180fe20000000012 */
[-CC-:B------:R-:W-:Y:S01]  /*5960*/  FFMA R23, R23, R21.reuse, R18.reuse ;  /* 0x0000001517177223 */ /* 0x180fe20000000012 */
[-CC-:B------:R-:W-:Y:S01]  /*5970*/  FFMA R41, R41, R21.reuse, R18.reuse ;  /* 0x0000001529297223 */ /* 0x180fe20000000012 */
[----:B------:R-:W-:-:S03]  /*5980*/  FFMA R18, R17, R21, R18 ;  /* 0x0000001511127223 */ /* 0x000fc60000000012 */
[----:B------:R-:W-:Y:S02]  /*5990*/  F2FP.BF16.F32.PACK_AB R16, R16, R23 ;  /* 0x000000171010723e */ /* 0x000fe400000010ff */
[----:B------:R-:W-:Y:S02]  /*59a0*/  F2FP.BF16.F32.PACK_AB R18, R18, R41 ;  /* 0x000000291212723e */ /* 0x000fe400000010ff */
[----:B------:R-:W-:Y:S02]  /*59b0*/  PRMT R19, R43, 0x7632, R19 ;  /* 0x000076322b137816 */ /* 0x000fe40000000013 */
[----:B------:R-:W-:Y:S02]  /*59c0*/  PRMT R21, R22, 0x7632, R21 ;  /* 0x0000763216157816 */ /* 0x000fe40000000015 */
[C---:B------:R-:W-:Y:S02]  /*59d0*/  PRMT R40, R16.reuse, 0x7610, R40 ;  /* 0x0000761010287816 */ /* 0x040fe40000000028 */
[----:B------:R-:W-:-:S02]  /*59e0*/  PRMT R42, R16, 0x7632, R42 ;  /* 0x00007632102a7816 */ /* 0x000fc4000000002a */
        /* <DEDUP_REMOVED lines=12> */
[----:B------:R-:W-:Y:S01]  /*5ab0*/  IADD3 R41, R29, 0x400, RZ ;  /* 0x000004001d297810 */ /* 0x000fe20007ffe0ff */
[----:B------:R-:W-:-:S04]  /*5ac0*/  IMAD.WIDE R38, R39, 0x2, R14 ;  /* 0x0000000227267825 */ /* 0x000fc800078e020e */
[----:B0-----:R-:W-:Y:S01]  /*5ad0*/  IMAD.WIDE R20, R41, 0x2, R34 ;  /* 0x0000000229147825 */ /* 0x001fe200078e0222 */
[----:B-1----:R-:W-:Y:S05]  /*5ae0*/  STG.E.128 desc[UR6][R38.64], R16 ;  /* 0x0000001026007986 */ /* 0x002fea000c101d06 */
        /* <DEDUP_REMOVED lines=18> */
[----:B------:R-:W-:Y:S01]  /*5c10*/  FADD R40, -R3, R40 ;  /* 0x0000002803287221 */ /* 0x000fe20000000100 */
[----:B------:R-:W-:Y:S01]  /*5c20*/  SHF.L.U32 R20, R39, 0x10, RZ ;  /* 0x0000001027147819 */ /* 0x000fe200000006ff */
[----:B------:R-:W-:Y:S01]  /*5c30*/  FADD R23, -R4, R21 ;  /* 0x0000001504177221 */ /* 0x000fe20000000100 */
[----:B------:R-:W-:Y:S01]  /*5c40*/  SHF.L.U32 R43, R43, 0x10, RZ ;  /* 0x000000102b2b7819 */ /* 0x000fe200000006ff */
[----:B------:R-:W-:Y:S02]  /*5c50*/  FMUL R39, R11, R40 ;  /* 0x000000280b277220 */ /* 0x000fe40000400000 */
[----:B------:R-:W-:Y:S01]  /*5c60*/  FMUL R23, R12, R23 ;  /* 0x000000170c177220 */ /* 0x000fe20000400000 */
[----:B------:R-:W-:Y:S01]  /*5c70*/  FADD R20, -R5, R20 ;  /* 0x0000001405147221 */ /* 0x000fe20000000100 */
[----:B------:R-:W-:Y:S01]  /*5c80*/  FADD R43, -R6, R43 ;  /* 0x0000002b062b7221 */ /* 0x000fe20000000100 */
[----:B------:R-:W-:Y:S02]  /*5c90*/  SHF.L.U32 R38, R38, 0x10, RZ ;  /* 0x0000001026267819 */ /* 0x000fe400000006ff */
[----:B------:R-:W-:Y:S01]  /*5ca0*/  SHF.L.U32 R19, R19, 0x10, RZ ;  /* 0x0000001013137819 */ /* 0x000fe200000006ff */
[----:B------:R-:W-:-:S02]  /*5cb0*/  FMUL R43, R24, R43 ;  /* 0x0000002b182b7220 */ /* 0x000fc40000400000 */
        /* <DEDUP_REMOVED lines=12> */
[-CC-:B------:R-:W-:Y:S01]  /*5d80*/  FFMA R22, R23, R21.reuse, R18.reuse ;  /* 0x0000001517167223 */ /* 0x180fe20000000012 */
[----:B------:R-:W-:Y:S01]  /*5d90*/  FMUL R23, R13, R20 ;  /* 0x000000140d177220 */ /* 0x000fe20000400000 */
[----:B------:R-:W-:Y:S02]  /*5da0*/  SHF.L.U32 R20, R17, 0x10, RZ ;  /* 0x0000001011147819 */ /* 0x000fe400000006ff */
[----:B------:R-:W-:Y:S01]  /*5db0*/  SHF.L.U32 R17, R16, 0x10, RZ ;  /* 0x0000001010117819 */ /* 0x000fe200000006ff */
[--C-:B------:R-:W-:Y:S01]  /*5dc0*/  FFMA R23, R23, R21, R18.reuse ;  /* 0x0000001517177223 */ /* 0x100fe20000000012 */
[----:B------:R-:W-:Y:S01]  /*5dd0*/  F2FP.BF16.F32.PACK_AB R40, R22, R39 ;  /* 0x000000271628723e */ /* 0x000fe200000010ff */
[----:B------:R-:W-:Y:S01]  /*5de0*/  FFMA R22, R43, R21, R18 ;  /* 0x000000152b167223 */ /* 0x000fe20000000012 */
[----:B------:R-:W-:Y:S01]  /*5df0*/  FADD R20, -R9, R20 ;  /* 0x0000001409147221 */ /* 0x000fe20000000100 */
[----:B------:R-:W-:-:S03]  /*5e00*/  FADD R17, -R10, R17 ;  /* 0x000000110a117221 */ /* 0x000fc60000000100 */
        /* <DEDUP_REMOVED lines=26> */
[----:B0-----:R-:W-:-:S05]  /*5fb0*/  IMAD.WIDE R38, R41, 0x2, R14 ;  /* 0x0000000229267825 */ /* 0x001fca00078e020e */
[----:B-1----:R-:W-:Y:S04]  /*5fc0*/  STG.E.128 desc[UR6][R38.64], R16 ;  /* 0x0000001026007986 */ /* 0x002fe8000c101d06 */
        /* <DEDUP_REMOVED lines=32> */
[----:B------:R-:W-:Y:S01]  /*61d0*/  IADD3 R39, R29, 0x600, RZ ;  /* 0x000006001d277810 */ /* 0x000fe20007ffe0ff */
        /* <DEDUP_REMOVED lines=142> */
[----:B------:R-:W1:Y:S04]  /*6ac0*/  LDS.U16 R20, [R2+0x1860] ;  /* 0x0018600002147984 */ /* 0x000e680000000400 */
[----:B------:R-:W1:Y:S01]  /*6ad0*/  LDS.U16 R21, [R2+0x1c70] ;  /* 0x001c700002157984 */ /* 0x000e620000000400 */
[----:B0-----:R-:W-:-:S02]  /*6ae0*/  SHF.L.U32 R34, R34, 0x10, RZ ;  /* 0x0000001022227819 */ /* 0x001fc400000006ff */
[----:B-1----:R-:W-:Y:S02]  /*6af0*/  SHF.L.U32 R35, R35, 0x10, RZ ;  /* 0x0000001023237819 */ /* 0x002fe400000006ff */
[----:B------:R-:W-:Y:S02]  /*6b00*/  SHF.L.U32 R16, R16, 0x10, RZ ;  /* 0x0000001010107819 */ /* 0x000fe400000006ff */
[----:B------:R-:W-:Y:S02]  /*6b10*/  SHF.L.U32 R17, R17, 0x10, RZ ;  /* 0x0000001011117819 */ /* 0x000fe400000006ff */
[----:B------:R-:W-:Y:S02]  /*6b20*/  SHF.L.U32 R18, R18, 0x10, RZ ;  /* 0x0000001012127819 */ /* 0x000fe400000006ff */
[----:B------:R-:W-:Y:S02]  /*6b30*/  SHF.L.U32 R19, R19, 0x10, RZ ;  /* 0x0000001013137819 */ /* 0x000fe400000006ff */
[----:B------:R-:W-:-:S02]  /*6b40*/  SHF.L.U32 R20, R20, 0x10, RZ ;  /* 0x0000001014147819 */ /* 0x000fc400000006ff */
[----:B------:R-:W-:Y:S01]  /*6b50*/  SHF.L.U32 R21, R21, 0x10, RZ ;  /* 0x0000001015157819 */ /* 0x000fe200000006ff */
[----:B------:R-:W-:Y:S01]  /*6b60*/  FADD R34, -R3, R34 ;  /* 0x0000002203227221 */ /* 0x000fe20000000100 */
[----:B------:R-:W-:Y:S01]  /*6b70*/  FADD R35, -R4, R35 ;  /* 0x0000002304237221 */ /* 0x000fe20000000100 */
[----:B------:R-:W-:Y:S01]  /*6b80*/  FADD R16, -R5, R16 ;  /* 0x0000001005107221 */ /* 0x000fe20000000100 */
[----:B------:R-:W-:Y:S01]  /*6b90*/  FADD R17, -R6, R17 ;  /* 0x0000001106117221 */ /* 0x000fe20000000100 */
[----:B------:R-:W-:Y:S01]  /*6ba0*/  FADD R18, -R7, R18 ;  /* 0x0000001207127221 */ /* 0x000fe20000000100 */
[----:B------:R-:W-:Y:S01]  /*6bb0*/  BAR.SYNC.DEFER_BLOCKING 0x0 ;  /* 0x0000000000007b1d */ /* 0x000fe20000010000 */
[----:B------:R-:W-:Y:S01]  /*6bc0*/  FADD R19, -R8, R19 ;  /* 0x0000001308137221 */ /* 0x000fe20000000100 */
[----:B------:R-:W-:Y:S01]  /*6bd0*/  FADD R20, -R9, R20 ;  /* 0x0000001409147221 */ /* 0x000fe20000000100 */
[----:B------:R-:W-:Y:S01]  /*6be0*/  FADD R21, -R10, R21 ;  /* 0x000000150a157221 */ /* 0x000fe20000000100 */
[----:B------:R-:W-:Y:S01]  /*6bf0*/  FMUL R34, R11, R34 ;  /* 0x000000220b227220 */ /* 0x000fe20000400000 */
[----:B------:R-:W-:Y:S01]  /*6c00*/  FMUL R35, R12, R35 ;  /* 0x000000230c237220 */ /* 0x000fe20000400000 */
[----:B------:R-:W-:Y:S01]  /*6c10*/  FMUL R16, R13, R16 ;  /* 0x000000100d107220 */ /* 0x000fe20000400000 */
[----:B------:R-:W-:Y:S01]  /*6c20*/  FMUL R17, R24, R17 ;  /* 0x0000001118117220 */ /* 0x000fe20000400000 */
[----:B------:R-:W-:Y:S01]  /*6c30*/  FMUL R18, R25, R18 ;  /* 0x0000001219127220 */ /* 0x000fe20000400000 */
[----:B------:R-:W-:Y:S01]  /*6c40*/  FMUL R19, R26, R19 ;  /* 0x000000131a137220 */ /* 0x000fe20000400000 */
[----:B------:R-:W-:Y:S01]  /*6c50*/  FMUL R20, R27, R20 ;  /* 0x000000141b147220 */ /* 0x000fe20000400000 */
[----:B------:R-:W-:Y:S01]  /*6c60*/  FMUL R21, R28, R21 ;  /* 0x000000151c157220 */ /* 0x000fe20000400000 */
[----:B------:R-:W-:Y:S01]  /*6c70*/  IMAD.WIDE R14, R29, 0x2, R14 ;  /* 0x000000021d0e7825 */ /* 0x000fe200078e020e */
[----:B--2---:R-:W-:-:S02]  /*6c80*/  SHF.L.U32 R38, R38, 0x10, RZ ;  /* 0x0000001026267819 */ /* 0x004fc400000006ff */
        /* <DEDUP_REMOVED lines=8> */
[-CC-:B------:R-:W-:Y:S01]  /*6d10*/  FFMA R16, R16, R38.reuse, R41.reuse ;  /* 0x0000002610107223 */ /* 0x180fe20000000029 */
[-CC-:B------:R-:W-:Y:S01]  /*6d20*/  FFMA R17, R17, R38.reuse, R41.reuse ;  /* 0x0000002611117223 */ /* 0x180fe20000000029 */
[-CC-:B------:R-:W-:Y:S01]  /*6d30*/  FFMA R18, R18, R38.reuse, R41.reuse ;  /* 0x0000002612127223 */ /* 0x180fe20000000029 */
[-CC-:B------:R-:W-:Y:S01]  /*6d40*/  FFMA R19, R19, R38.reuse, R41.reuse ;  /* 0x0000002613137223 */ /* 0x180fe20000000029 */
[-CC-:B------:R-:W-:Y:S01]  /*6d50*/  FFMA R20, R20, R38.reuse, R41.reuse ;  /* 0x0000002614147223 */ /* 0x180fe20000000029 */
[----:B------:R-:W-:Y:S01]  /*6d60*/  FFMA R21, R21, R38, R41 ;  /* 0x0000002615157223 */ /* 0x000fe20000000029 */
[----:B------:R-:W-:Y:S02]  /*6d70*/  F2FP.BF16.F32.PACK_AB R34, R35, R34 ;  /* 0x000000222322723e */ /* 0x000fe400000010ff */
[----:B------:R-:W-:-:S02]  /*6d80*/  F2FP.BF16.F32.PACK_AB R16, R17, R16 ;  /* 0x000000101110723e */ /* 0x000fc400000010ff */
[----:B------:R-:W-:Y:S02]  /*6d90*/  F2FP.BF16.F32.PACK_AB R18, R19, R18 ;  /* 0x000000121312723e */ /* 0x000fe400000010ff */
[----:B------:R-:W-:Y:S02]  /*6da0*/  F2FP.BF16.F32.PACK_AB R20, R21, R20 ;  /* 0x000000141514723e */ /* 0x000fe400000010ff */
[----:B------:R-:W-:Y:S02]  /*6db0*/  PRMT R3, R34, 0x7632, R3 ;  /* 0x0000763222037816 */ /* 0x000fe40000000003 */
[----:B------:R-:W-:Y:S02]  /*6dc0*/  PRMT R8, R16, 0x7632, R8 ;  /* 0x0000763210087816 */ /* 0x000fe40000000008 */
[----:B------:R-:W-:Y:S02]  /*6dd0*/  PRMT R9, R18, 0x7632, R9 ;  /* 0x0000763212097816 */ /* 0x000fe40000000009 */
[----:B------:R-:W-:Y:S01]  /*6de0*/  PRMT R10, R20, 0x7632, R10 ;  /* 0x00007632140a7816 */ /* 0x000fe2000000000a */
[----:B------:R-:W-:Y:S04]  /*6df0*/  STS.U16 [R2], R34 ;  /* 0x0000002202007388 */ /* 0x000fe80000000400 */
[----:B------:R-:W-:Y:S04]  /*6e00*/  STS.U16 [R2+0x410], R3 ;  /* 0x0004100302007388 */ /* 0x000fe80000000400 */
[----:B------:R-:W-:Y:S04]  /*6e10*/  STS.U16 [R2+0x820], R16 ;  /* 0x0008201002007388 */ /* 0x000fe80000000400 */
[----:B------:R-:W-:Y:S04]  /*6e20*/  STS.U16 [R2+0xc30], R8 ;  /* 0x000c300802007388 */ /* 0x000fe80000000400 */
[----:B------:R-:W-:Y:S04]  /*6e30*/  STS.U16 [R2+0x1040], R18 ;  /* 0x0010401202007388 */ /* 0x000fe80000000400 */
[----:B------:R-:W-:Y:S04]  /*6e40*/  STS.U16 [R2+0x1450], R9 ;  /* 0x0014500902007388 */ /* 0x000fe80000000400 */
[----:B------:R-:W-:Y:S04]  /*6e50*/  STS.U16 [R2+0x1860], R20 ;  /* 0x0018601402007388 */ /* 0x000fe80000000400 */
[----:B------:R-:W-:Y:S01]  /*6e60*/  STS.U16 [R2+0x1c70], R10 ;  /* 0x001c700a02007388 */ /* 0x000fe20000000400 */
[----:B------:R-:W-:Y:S06]  /*6e70*/  BAR.SYNC.DEFER_BLOCKING 0x0 ;  /* 0x0000000000007b1d */ /* 0x000fec0000010000 */
[----:B------:R-:W0:Y:S04]  /*6e80*/  LDS.128 R4, [R0] ;  /* 0x0000000000047984 */ /* 0x000e280000000c00 */
[----:B0-----:R-:W-:Y:S01]  /*6e90*/  STG.E.128 desc[UR6][R14.64], R4 ;  /* 0x000000040e007986 */ /* 0x001fe2000c101d06 */
[----:B------:R-:W-:Y:S05]  /*6ea0*/  EXIT ;  /* 0x000000000000794d */ /* 0x000fea0003800000 */
.L_x_0:
[----:B------:R-:W-:-:S00]  /*6eb0*/  BRA `(.L_x_0) ;  /* 0xfffffffc00fc7947 */ /* 0x000fc0000383ffff */
[----:B------:R-:W-:-:S00]  /*6ec0*/  NOP ;  /* 0x0000000000007918 */ /* 0x000fc00000000000 */
        /* <DEDUP_REMOVED lines=11> */
.L_x_1:


//--------------------- .nv.global.init           --------------------------
	.section	.nv.global.init,"aw",@progbits
.nv.global.init:
	.type		_$_str,@object
	.size		_$_str,(.L_0 - _$_str)
_$_str:
        /*0000*/ 	.byte	0x5f, 0x5f, 0x43, 0x55, 0x44, 0x41, 0x5f, 0x46, 0x54, 0x5a, 0x00
.L_0:


//--------------------- .nv.shared.triton_        --------------------------
	.section	.nv.shared.triton_,"aw",@nobits
	.sectionflags	@""
	.align	16
	.zero		1024


//--------------------- .nv.constant0.triton_     --------------------------
	.section	.nv.constant0.triton_,"a",@progbits
	.sectionflags	@""
	.align	4
.nv.constant0.triton_:
	.zero		592
